	.target	sm_80

	.elftype	@"ET_EXEC"


//--------------------- .note.nv.tkinfo           --------------------------
	.section	.note.nv.tkinfo,"",@"SHT_NOTE"
	.sectionflags	@"SHF_NOTE_NV_TKINFO"
	.tkinfo
        /*0018*/ 	.word	0x00000002
        /*0030*/ 	.string	""
        /*0030*/ 	.string	"ptxas"
        /*0030*/ 	.string	"Cuda compilation tools, release 13.0, V13.0.88"
        /*0030*/ 	.string	"Build cuda_13.0.r13.0/compiler.36424714_0"
        /*0030*/ 	.string	"-v  -suppress-debug-info  -lineinfo  -arch sm_80 "



//--------------------- .note.nv.cuinfo           --------------------------
	.section	.note.nv.cuinfo,"",@"SHT_NOTE"
	.sectionflags	@"SHF_NOTE_NV_CUINFO"
        /*0018*/ 	.short	0x0002
        /*001a*/ 	.short	0x0050
        /*001c*/ 	.short	0x0082
	.zero		2


//--------------------- .nv.info                  --------------------------
	.section	.nv.info,"",@"SHT_CUDA_INFO"
	.align	4


	//----- nvinfo : EIATTR_REGCOUNT
	.align		4
        /*0000*/ 	.byte	0x04, 0x2f
        /*0002*/ 	.short	(.L_2 - .L_1)
	.align		4
.L_1:
        /*0004*/ 	.word	index@(attn_fwd)
        /*0008*/ 	.word	0x000000f2


	//----- nvinfo : EIATTR_FRAME_SIZE
	.align		4
.L_2:
        /*000c*/ 	.byte	0x04, 0x11
        /*000e*/ 	.short	(.L_4 - .L_3)
	.align		4
.L_3:
        /*0010*/ 	.word	index@(attn_fwd)
        /*0014*/ 	.word	0x00000000


	//----- nvinfo : EIATTR_MIN_STACK_SIZE
	.align		4
.L_4:
        /*0018*/ 	.byte	0x04, 0x12
        /*001a*/ 	.short	(.L_6 - .L_5)
	.align		4
.L_5:
        /*001c*/ 	.word	index@(attn_fwd)
        /*0020*/ 	.word	0x00000000
.L_6:


//--------------------- .nv.info.attn_fwd         --------------------------
	.section	.nv.info.attn_fwd,"",@"SHT_CUDA_INFO"
	.sectionflags	@""
	.align	4


	//----- nvinfo : EIATTR_CUDA_API_VERSION
	.align		4
        /*0000*/ 	.byte	0x04, 0x37
        /*0002*/ 	.short	(.L_8 - .L_7)
.L_7:
        /*0004*/ 	.word	0x00000082


	//----- nvinfo : EIATTR_SW2861232_WAR
	.align		4
.L_8:
        /*0008*/ 	.byte	0x01, 0x35
	.zero		2


	//----- nvinfo : EIATTR_PARAM_CBANK
	.align		4
        /*000c*/ 	.byte	0x04, 0x0a
        /*000e*/ 	.short	(.L_10 - .L_9)
	.align		4
.L_9:
        /*0010*/ 	.word	index@(.nv.constant0.attn_fwd)
        /*0014*/ 	.short	0x0160
        /*0016*/ 	.short	0x0088


	//----- nvinfo : EIATTR_CBANK_PARAM_SIZE
	.align		4
.L_10:
        /*0018*/ 	.byte	0x03, 0x19
        /*001a*/ 	.short	0x0088


	//----- nvinfo : EIATTR_KPARAM_INFO
	.align		4
        /*001c*/ 	.byte	0x04, 0x17
        /*001e*/ 	.short	(.L_12 - .L_11)
.L_11:
        /*0020*/ 	.word	0x00000000
        /*0024*/ 	.short	0x0019
        /*0026*/ 	.short	0x0080
        /*0028*/ 	.byte	0x00, 0xf4, 0x21, 0x00


	//----- nvinfo : EIATTR_KPARAM_INFO
	.align		4
.L_12:
        /*002c*/ 	.byte	0x04, 0x17
        /*002e*/ 	.short	(.L_14 - .L_13)
.L_13:
        /*0030*/ 	.word	0x00000000
        /*0034*/ 	.short	0x0018
        /*0036*/ 	.short	0x0078
        /*0038*/ 	.byte	0x00, 0xf4, 0x21, 0x00


	//----- nvinfo : EIATTR_KPARAM_INFO
	.align		4
.L_14:
        /*003c*/ 	.byte	0x04, 0x17
        /*003e*/ 	.short	(.L_16 - .L_15)
.L_15:
        /*0040*/ 	.word	0x00000000
        /*0044*/ 	.short	0x0017
        /*0046*/ 	.short	0x0070
        /*0048*/ 	.byte	0x00, 0xf0, 0x11, 0x00


	//----- nvinfo : EIATTR_KPARAM_INFO
	.align		4
.L_16:
        /*004c*/ 	.byte	0x04, 0x17
        /*004e*/ 	.short	(.L_18 - .L_17)
.L_17:
        /*0050*/ 	.word	0x00000000
        /*0054*/ 	.short	0x0016
        /*0056*/ 	.short	0x006c
        /*0058*/ 	.byte	0x00, 0xf0, 0x11, 0x00


	//----- nvinfo : EIATTR_KPARAM_INFO
	.align		4
.L_18:
        /*005c*/ 	.byte	0x04, 0x17
        /*005e*/ 	.short	(.L_20 - .L_19)
.L_19:
        /*0060*/ 	.word	0x00000000
        /*0064*/ 	.short	0x0015
        /*0066*/ 	.short	0x0068
        /*0068*/ 	.byte	0x00, 0xf0, 0x11, 0x00


	//----- nvinfo : EIATTR_KPARAM_INFO
	.align		4
.L_20:
        /*006c*/ 	.byte	0x04, 0x17
        /*006e*/ 	.short	(.L_22 - .L_21)
.L_21:
        /*0070*/ 	.word	0x00000000
        /*0074*/ 	.short	0x0014
        /*0076*/ 	.short	0x0064
        /*0078*/ 	.byte	0x00, 0xf0, 0x11, 0x00


	//----- nvinfo : EIATTR_KPARAM_INFO
	.align		4
.L_22:
        /*007c*/ 	.byte	0x04, 0x17
        /*007e*/ 	.short	(.L_24 - .L_23)
.L_23:
        /*0080*/ 	.word	0x00000000
        /*0084*/ 	.short	0x0013
        /*0086*/ 	.short	0x0060
        /*0088*/ 	.byte	0x00, 0xf0, 0x11, 0x00


	//----- nvinfo : EIATTR_KPARAM_INFO
	.align		4
.L_24:
        /*008c*/ 	.byte	0x04, 0x17
        /*008e*/ 	.short	(.L_26 - .L_25)
.L_25:
        /*0090*/ 	.word	0x00000000
        /*0094*/ 	.short	0x0012
        /*0096*/ 	.short	0x005c
        /*0098*/ 	.byte	0x00, 0xf0, 0x11, 0x00


	//----- nvinfo : EIATTR_KPARAM_INFO
	.align		4
.L_26:
        /*009c*/ 	.byte	0x04, 0x17
        /*009e*/ 	.short	(.L_28 - .L_27)
.L_27:
        /*00a0*/ 	.word	0x00000000
        /*00a4*/ 	.short	0x0011
        /*00a6*/ 	.short	0x0058
        /*00a8*/ 	.byte	0x00, 0xf0, 0x11, 0x00


	//----- nvinfo : EIATTR_KPARAM_INFO
	.align		4
.L_28:
        /*00ac*/ 	.byte	0x04, 0x17
        /*00ae*/ 	.short	(.L_30 - .L_29)
.L_29:
        /*00b0*/ 	.word	0x00000000
        /*00b4*/ 	.short	0x0010
        /*00b6*/ 	.short	0x0054
        /*00b8*/ 	.byte	0x00, 0xf0, 0x11, 0x00


	//----- nvinfo : EIATTR_KPARAM_INFO
	.align		4
.L_30:
        /*00bc*/ 	.byte	0x04, 0x17
        /*00be*/ 	.short	(.L_32 - .L_31)
.L_31:
        /*00c0*/ 	.word	0x00000000
        /*00c4*/ 	.short	0x000f
        /*00c6*/ 	.short	0x0050
        /*00c8*/ 	.byte	0x00, 0xf0, 0x11, 0x00


	//----- nvinfo : EIATTR_KPARAM_INFO
	.align		4
.L_32:
        /*00cc*/ 	.byte	0x04, 0x17
        /*00ce*/ 	.short	(.L_34 - .L_33)
.L_33:
        /*00d0*/ 	.word	0x00000000
        /*00d4*/ 	.short	0x000e
        /*00d6*/ 	.short	0x004c
        /*00d8*/ 	.byte	0x00, 0xf0, 0x11, 0x00


	//----- nvinfo : EIATTR_KPARAM_INFO
	.align		4
.L_34:
        /*00dc*/ 	.byte	0x04, 0x17
        /*00de*/ 	.short	(.L_36 - .L_35)
.L_35:
        /*00e0*/ 	.word	0x00000000
        /*00e4*/ 	.short	0x000d
        /*00e6*/ 	.short	0x0048
        /*00e8*/ 	.byte	0x00, 0xf0, 0x11, 0x00


	//----- nvinfo : EIATTR_KPARAM_INFO
	.align		4
.L_36:
        /*00ec*/ 	.byte	0x04, 0x17
        /*00ee*/ 	.short	(.L_38 - .L_37)
.L_37:
        /*00f0*/ 	.word	0x00000000
        /*00f4*/ 	.short	0x000c
        /*00f6*/ 	.short	0x0044
        /*00f8*/ 	.byte	0x00, 0xf0, 0x11, 0x00


	//----- nvinfo : EIATTR_KPARAM_INFO
	.align		4
.L_38:
        /*00fc*/ 	.byte	0x04, 0x17
        /*00fe*/ 	.short	(.L_40 - .L_39)
.L_39:
        /*0100*/ 	.word	0x00000000
        /*0104*/ 	.short	0x000b
        /*0106*/ 	.short	0x0040
        /*0108*/ 	.byte	0x00, 0xf0, 0x11, 0x00


	//----- nvinfo : EIATTR_KPARAM_INFO
	.align		4
.L_40:
        /*010c*/ 	.byte	0x04, 0x17
        /*010e*/ 	.short	(.L_42 - .L_41)
.L_41:
        /*0110*/ 	.word	0x00000000
        /*0114*/ 	.short	0x000a
        /*0116*/ 	.short	0x003c
        /*0118*/ 	.byte	0x00, 0xf0, 0x11, 0x00


	//----- nvinfo : EIATTR_KPARAM_INFO
	.align		4
.L_42:
        /*011c*/ 	.byte	0x04, 0x17
        /*011e*/ 	.short	(.L_44 - .L_43)
.L_43:
        /*0120*/ 	.word	0x00000000
        /*0124*/ 	.short	0x0009
        /*0126*/ 	.short	0x0038
        /*0128*/ 	.byte	0x00, 0xf0, 0x11, 0x00


	//----- nvinfo : EIATTR_KPARAM_INFO
	.align		4
.L_44:
        /*012c*/ 	.byte	0x04, 0x17
        /*012e*/ 	.short	(.L_46 - .L_45)
.L_45:
        /*0130*/ 	.word	0x00000000
        /*0134*/ 	.short	0x0008
        /*0136*/ 	.short	0x0034
        /*0138*/ 	.byte	0x00, 0xf0, 0x11, 0x00


	//----- nvinfo : EIATTR_KPARAM_INFO
	.align		4
.L_46:
        /*013c*/ 	.byte	0x04, 0x17
        /*013e*/ 	.short	(.L_48 - .L_47)
.L_47:
        /*0140*/ 	.word	0x00000000
        /*0144*/ 	.short	0x0007
        /*0146*/ 	.short	0x0030
        /*0148*/ 	.byte	0x00, 0xf0, 0x11, 0x00


	//----- nvinfo : EIATTR_KPARAM_INFO
	.align		4
.L_48:
        /*014c*/ 	.byte	0x04, 0x17
        /*014e*/ 	.short	(.L_50 - .L_49)
.L_49:
        /*0150*/ 	.word	0x00000000
        /*0154*/ 	.short	0x0006
        /*0156*/ 	.short	0x002c
        /*0158*/ 	.byte	0x00, 0xf0, 0x11, 0x00


	//----- nvinfo : EIATTR_KPARAM_INFO
	.align		4
.L_50:
        /*015c*/ 	.byte	0x04, 0x17
        /*015e*/ 	.short	(.L_52 - .L_51)
.L_51:
        /*0160*/ 	.word	0x00000000
        /*0164*/ 	.short	0x0005
        /*0166*/ 	.short	0x0028
        /*0168*/ 	.byte	0x00, 0xf0, 0x11, 0x00


	//----- nvinfo : EIATTR_KPARAM_INFO
	.align		4
.L_52:
        /*016c*/ 	.byte	0x04, 0x17
        /*016e*/ 	.short	(.L_54 - .L_53)
.L_53:
        /*0170*/ 	.word	0x00000000
        /*0174*/ 	.short	0x0004
        /*0176*/ 	.short	0x0020
        /*0178*/ 	.byte	0x00, 0xf4, 0x21, 0x00


	//----- nvinfo : EIATTR_KPARAM_INFO
	.align		4
.L_54:
        /*017c*/ 	.byte	0x04, 0x17
        /*017e*/ 	.short	(.L_56 - .L_55)
.L_55:
        /*0180*/ 	.word	0x00000000
        /*0184*/ 	.short	0x0003
        /*0186*/ 	.short	0x0018
        /*0188*/ 	.byte	0x00, 0xf4, 0x21, 0x00


	//----- nvinfo : EIATTR_KPARAM_INFO
	.align		4
.L_56:
        /*018c*/ 	.byte	0x04, 0x17
        /*018e*/ 	.short	(.L_58 - .L_57)
.L_57:
        /*0190*/ 	.word	0x00000000
        /*0194*/ 	.short	0x0002
        /*0196*/ 	.short	0x0010
        /*0198*/ 	.byte	0x00, 0xf4, 0x21, 0x00


	//----- nvinfo : EIATTR_KPARAM_INFO
	.align		4
.L_58:
        /*019c*/ 	.byte	0x04, 0x17
        /*019e*/ 	.short	(.L_60 - .L_59)
.L_59:
        /*01a0*/ 	.word	0x00000000
        /*01a4*/ 	.short	0x0001
        /*01a6*/ 	.short	0x0008
        /*01a8*/ 	.byte	0x00, 0xf4, 0x21, 0x00


	//----- nvinfo : EIATTR_KPARAM_INFO
	.align		4
.L_60:
        /*01ac*/ 	.byte	0x04, 0x17
        /*01ae*/ 	.short	(.L_62 - .L_61)
.L_61:
        /*01b0*/ 	.word	0x00000000
        /*01b4*/ 	.short	0x0000
        /*01b6*/ 	.short	0x0000
        /*01b8*/ 	.byte	0x00, 0xf4, 0x21, 0x00


	//----- nvinfo : EIATTR_MAXREG_COUNT
	.align		4
.L_62:
        /*01bc*/ 	.byte	0x03, 0x1b
        /*01be*/ 	.short	0x00ff


	//----- nvinfo : EIATTR_NUM_BARRIERS
	.align		4
        /*01c0*/ 	.byte	0x02, 0x4c
        /*01c2*/ 	.byte	0x01
	.zero		1


	//----- nvinfo : EIATTR_MERCURY_ISA_VERSION
	.align		4
        /*01c4*/ 	.byte	0x03, 0x5f
        /*01c6*/ 	.short	0x0000


	//----- nvinfo : EIATTR_COOP_GROUP_MASK_REGIDS
	.align		4
        /*01c8*/ 	.byte	0x04, 0x29
        /*01ca*/ 	.short	(.L_64 - .L_63)


	//   ....[0]....
.L_63:
        /*01cc*/ 	.word	0xffffffff


	//   ....[1]....
        /*01d0*/ 	.word	0xffffffff


	//   ....[2]....
        /*01d4*/ 	.word	0xffffffff


	//   ....[3]....
        /*01d8*/ 	.word	0xffffffff


	//   ....[4]....
        /*01dc*/ 	.word	0xffffffff


	//   ....[5]....
        /*01e0*/ 	.word	0xffffffff


	//   ....[6]....
        /*01e4*/ 	.word	0xffffffff


	//   ....[7]....
        /*01e8*/ 	.word	0xffffffff


	//----- nvinfo : EIATTR_COOP_GROUP_INSTR_OFFSETS
	.align		4
.L_64:
        /*01ec*/ 	.byte	0x04, 0x28
        /*01ee*/ 	.short	(.L_66 - .L_65)


	//   ....[0]....
.L_65:
        /*01f0*/ 	.word	0x00002d40


	//   ....[1]....
        /*01f4*/ 	.word	0x00002f80


	//   ....[2]....
        /*01f8*/ 	.word	0x00003570


	//   ....[3]....
        /*01fc*/ 	.word	0x00003610


	//   ....[4]....
        /*0200*/ 	.word	0x00004bb0


	//   ....[5]....
        /*0204*/ 	.word	0x00004bc0


	//   ....[6]....
        /*0208*/ 	.word	0x00004c40


	//   ....[7]....
        /*020c*/ 	.word	0x00004c60


	//----- nvinfo : EIATTR_EXIT_INSTR_OFFSETS
	.align		4
.L_66:
        /*0210*/ 	.byte	0x04, 0x1c
        /*0212*/ 	.short	(.L_68 - .L_67)


	//   ....[0]....
.L_67:
        /*0214*/ 	.word	0x00005d10


	//   ....[1]....
        /*0218*/ 	.word	0x00005db0


	//----- nvinfo : EIATTR_REQNTID
	.align		4
.L_68:
        /*021c*/ 	.byte	0x04, 0x10
        /*021e*/ 	.short	(.L_70 - .L_69)
.L_69:
        /*0220*/ 	.word	0x00000100
        /*0224*/ 	.word	0x00000001
        /*0228*/ 	.word	0x00000001
.L_70:


//--------------------- .nv.callgraph             --------------------------
	.section	.nv.callgraph,"",@"SHT_CUDA_CALLGRAPH"
	.align	4
	.sectionentsize	8
	.align		4
        /*0000*/ 	.word	0x00000000
	.align		4
        /*0004*/ 	.word	0xffffffff
	.align		4
        /*0008*/ 	.word	0x00000000
	.align		4
        /*000c*/ 	.word	0xfffffffe
	.align		4
        /*0010*/ 	.word	0x00000000
	.align		4
        /*0014*/ 	.word	0xfffffffd
	.align		4
        /*0018*/ 	.word	0x00000000
	.align		4
        /*001c*/ 	.word	0xfffffffc


//--------------------- .nv.rel.action            --------------------------
	.section	.nv.rel.action,"",@"SHT_CUDA_RELOCINFO"
	.align	8
	.sectionentsize	8
        /*0000*/ 	.byte	0x73, 0x00, 0x00, 0x00, 0x00, 0x00, 0x00, 0x00, 0x00, 0x00, 0x00, 0x11, 0x25, 0x00, 0x05, 0x36


//--------------------- .nv.constant4             --------------------------
	.section	.nv.constant4,"a",@progbits
	.align	8
	.align		8
.nv.constant4:
        /*0000*/ 	.dword	_$_str


//--------------------- .nv.constant0.attn_fwd    --------------------------
	.section	.nv.constant0.attn_fwd,"a",@progbits
	.sectionflags	@""
	.align	4
.nv.constant0.attn_fwd:
	.zero		488


//--------------------- .text.attn_fwd            --------------------------
	.section	.text.attn_fwd,"ax",@progbits
	.sectioninfo	@"SHI_REGISTERS=242"
	.align	128
        .global         attn_fwd
        .type           attn_fwd,@function
        .size           attn_fwd,(.L_x_3 - attn_fwd)
        .other          attn_fwd,@"STO_CUDA_ENTRY STV_DEFAULT"
attn_fwd:
.text.attn_fwd:
[----:B------:R-:W-:Y:S02]  /*0000*/  IMAD.MOV.U32 R1, RZ, RZ, c[0x0][0x28] ;  /* 0x00000a00ff017624 */ /* 0x000fe400078e00ff */
[----:B------:R-:W0:Y:S01]  /*0010*/  S2R R19, SR_CTAID.X ;  /* 0x0000000000137919 */ /* 0x000e220000002500 */
[----:B------:R-:W-:Y:S01]  /*0020*/  IMAD.MOV.U32 R38, RZ, RZ, c[0x0][0x198] ;  /* 0x00006600ff267624 */ /* 0x000fe200078e00ff */
[----:B------:R-:W-:Y:S02]  /*0030*/  ULDC.64 UR6, c[0x0][0x118] ;  /* 0x0000460000067ab9 */ /* 0x000fe40000000a00 */
[----:B------:R-:W1:Y:S04]  /*0040*/  S2R R0, SR_TID.X ;  /* 0x0000000000007919 */ /* 0x000e680000002100 */
[----:B------:R-:W2:Y:S01]  /*0050*/  S2R R2, SR_CTAID.Y ;  /* 0x0000000000027919 */ /* 0x000ea20000002600 */
[----:B0-----:R-:W-:Y:S01]  /*0060*/  IMAD.SHL.U32 R19, R19, 0x80, RZ ;  /* 0x0000008013137824 */ /* 0x001fe200078e00ff */
[----:B-1----:R-:W-:-:S04]  /*0070*/  SHF.R.U32.HI R4, RZ, 0x7, R0 ;  /* 0x00000007ff047819 */ /* 0x002fc80000011600 */
[----:B------:R-:W-:Y:S01]  /*0080*/  LOP3.LUT R3, R19, 0x7f, R0, 0xf8, !PT ;  /* 0x0000007f13037812 */ /* 0x000fe200078ef800 */
[----:B--2---:R-:W-:Y:S01]  /*0090*/  IMAD R5, R2, c[0x0][0x190], RZ ;  /* 0x0000640002057a24 */ /* 0x004fe200078e02ff */
[----:B------:R-:W-:-:S03]  /*00a0*/  SGXT.U32 R4, R4, 0x1 ;  /* 0x000000010404781a */ /* 0x000fc60000000000 */
[----:B------:R-:W-:Y:S02]  /*00b0*/  IMAD R7, R3, c[0x0][0x194], RZ ;  /* 0x0000650003077a24 */ /* 0x000fe400078e02ff */
[----:B------:R-:W-:Y:S02]  /*00c0*/  IMAD.SHL.U32 R6, R5, 0x2, RZ ;  /* 0x0000000205067824 */ /* 0x000fe400078e00ff */
[----:B------:R-:W-:Y:S02]  /*00d0*/  IMAD.SHL.U32 R9, R7, 0x2, RZ ;  /* 0x0000000207097824 */ /* 0x000fe400078e00ff */
[----:B------:R-:W-:Y:S02]  /*00e0*/  IMAD R10, R4, c[0x0][0x198], RZ ;  /* 0x00006600040a7a24 */ /* 0x000fe400078e02ff */
[----:B------:R-:W-:Y:S01]  /*00f0*/  IMAD.HI R5, R5, 0x2, RZ ;  /* 0x0000000205057827 */ /* 0x000fe200078e02ff */
[----:B------:R-:W-:-:S03]  /*0100*/  IADD3 R34, P0, P1, R9, c[0x0][0x160], R6 ;  /* 0x0000580009227a10 */ /* 0x000fc6000791e006 */
[----:B------:R-:W-:-:S04]  /*0110*/  IMAD.HI R8, R7, 0x2, RZ ;  /* 0x0000000207087827 */ /* 0x000fc800078e02ff */
[----:B------:R-:W-:Y:S01]  /*0120*/  IMAD R9, R38, 0x2, R10 ;  /* 0x0000000226097824 */ /* 0x000fe200078e020a */
[----:B------:R-:W-:Y:S02]  /*0130*/  IADD3.X R36, R8, c[0x0][0x164], R5, P0, P1 ;  /* 0x0000590008247a10 */ /* 0x000fe400007e2405 */
[-C--:B------:R-:W-:Y:S01]  /*0140*/  LEA R6, P0, R10, R34.reuse, 0x1 ;  /* 0x000000220a067211 */ /* 0x080fe200078008ff */
[----:B------:R-:W-:Y:S01]  /*0150*/  IMAD R5, R38, 0x2, R9 ;  /* 0x0000000226057824 */ /* 0x000fe200078e0209 */
[----:B------:R-:W-:Y:S02]  /*0160*/  LEA R8, P1, R9, R34, 0x1 ;  /* 0x0000002209087211 */ /* 0x000fe400078208ff */
[----:B------:R-:W-:Y:S01]  /*0170*/  LEA.HI.X.SX32 R7, R10, R36, 0x1, P0 ;  /* 0x000000240a077211 */ /* 0x000fe200000f0eff */
[C---:B------:R-:W-:Y:S01]  /*0180*/  IMAD R13, R38.reuse, 0x2, R5 ;  /* 0x00000002260d7824 */ /* 0x040fe200078e0205 */
[----:B------:R-:W-:Y:S02]  /*0190*/  LEA R10, P0, R5, R34, 0x1 ;  /* 0x00000022050a7211 */ /* 0x000fe400078008ff */
[-C--:B------:R-:W-:Y:S01]  /*01a0*/  LEA.HI.X.SX32 R9, R9, R36.reuse, 0x1, P1 ;  /* 0x0000002409097211 */ /* 0x080fe200008f0eff */
[----:B------:R0:W2:Y:S01]  /*01b0*/  LDG.E.U16 R22, [R6.64] ;  /* 0x0000000606167981 */ /* 0x0000a2000c1e1500 */
[----:B------:R-:W-:Y:S01]  /*01c0*/  LEA.HI.X.SX32 R11, R5, R36, 0x1, P0 ;  /* 0x00000024050b7211 */ /* 0x000fe200000f0eff */
[C---:B------:R-:W-:Y:S01]  /*01d0*/  IMAD R5, R38.reuse, 0x2, R13 ;  /* 0x0000000226057824 */ /* 0x040fe200078e020d */
[-C--:B------:R-:W-:Y:S01]  /*01e0*/  LEA R12, P0, R13, R34.reuse, 0x1 ;  /* 0x000000220d0c7211 */ /* 0x080fe200078008ff */
[----:B------:R1:W3:Y:S02]  /*01f0*/  LDG.E.U16 R23, [R8.64] ;  /* 0x0000000608177981 */ /* 0x0002e4000c1e1500 */
[----:B------:R-:W-:Y:S01]  /*0200*/  IMAD R16, R38, 0x2, R5 ;  /* 0x0000000226107824 */ /* 0x000fe200078e0205 */
[----:B------:R-:W-:Y:S01]  /*0210*/  LEA R14, P1, R5, R34, 0x1 ;  /* 0x00000022050e7211 */ /* 0x000fe200078208ff */
[----:B------:R4:W5:Y:S01]  /*0220*/  LDG.E.U16 R26, [R10.64] ;  /* 0x000000060a1a7981 */ /* 0x000962000c1e1500 */
[----:B------:R-:W-:-:S02]  /*0230*/  LEA.HI.X.SX32 R13, R13, R36, 0x1, P0 ;  /* 0x000000240d0d7211 */ /* 0x000fc400000f0eff */
[----:B------:R-:W-:Y:S01]  /*0240*/  LEA.HI.X.SX32 R15, R5, R36, 0x1, P1 ;  /* 0x00000024050f7211 */ /* 0x000fe200008f0eff */
[----:B------:R-:W-:Y:S01]  /*0250*/  IMAD R5, R38, 0x2, R16 ;  /* 0x0000000226057824 */ /* 0x000fe200078e0210 */
[----:B0-----:R-:W-:Y:S01]  /*0260*/  LEA R6, P0, R16, R34, 0x1 ;  /* 0x0000002210067211 */ /* 0x001fe200078008ff */
[----:B------:R0:W3:Y:S02]  /*0270*/  LDG.E.U16 R25, [R12.64] ;  /* 0x000000060c197981 */ /* 0x0000e4000c1e1500 */
[----:B------:R-:W-:Y:S01]  /*0280*/  IMAD R17, R38, 0x2, R5 ;  /* 0x0000000226117824 */ /* 0x000fe200078e0205 */
[----:B------:R-:W-:Y:S01]  /*0290*/  LEA.HI.X.SX32 R7, R16, R36, 0x1, P0 ;  /* 0x0000002410077211 */ /* 0x000fe200000f0eff */
[----:B------:R0:W3:Y:S01]  /*02a0*/  LDG.E.U16 R24, [R14.64] ;  /* 0x000000060e187981 */ /* 0x0000e2000c1e1500 */
[C---:B-1----:R-:W-:Y:S01]  /*02b0*/  LEA R8, P0, R5.reuse, R34, 0x1 ;  /* 0x0000002205087211 */ /* 0x042fe200078008ff */
[C---:B------:R-:W-:Y:S02]  /*02c0*/  IMAD R16, R38.reuse, 0x2, R17 ;  /* 0x0000000226107824 */ /* 0x040fe400078e0211 */
[----:B------:R1:W5:Y:S01]  /*02d0*/  LDG.E.U16 R27, [R6.64] ;  /* 0x00000006061b7981 */ /* 0x000362000c1e1500 */
[----:B------:R-:W-:Y:S01]  /*02e0*/  LEA.HI.X.SX32 R9, R5, R36, 0x1, P0 ;  /* 0x0000002405097211 */ /* 0x000fe200000f0eff */
[----:B------:R-:W-:Y:S01]  /*02f0*/  IMAD R5, R38, 0x2, R16 ;  /* 0x0000000226057824 */ /* 0x000fe200078e0210 */
[----:B----4-:R-:W-:-:S03]  /*0300*/  LEA R10, P0, R17, R34, 0x1 ;  /* 0x00000022110a7211 */ /* 0x010fc600078008ff */
[----:B------:R-:W-:Y:S01]  /*0310*/  IMAD R18, R38, 0x2, R5 ;  /* 0x0000000226127824 */ /* 0x000fe200078e0205 */
[----:B0-----:R-:W-:Y:S01]  /*0320*/  LEA R12, P1, R16, R34, 0x1 ;  /* 0x00000022100c7211 */ /* 0x001fe200078208ff */
[----:B------:R0:W4:Y:S02]  /*0330*/  LDG.E.U16 R28, [R8.64] ;  /* 0x00000006081c7981 */ /* 0x000124000c1e1500 */
[----:B------:R-:W-:Y:S01]  /*0340*/  IMAD R20, R38, 0x2, R18 ;  /* 0x0000000226147824 */ /* 0x000fe200078e0212 */
[-C--:B------:R-:W-:Y:S02]  /*0350*/  LEA.HI.X.SX32 R11, R17, R36.reuse, 0x1, P0 ;  /* 0x00000024110b7211 */ /* 0x080fe400000f0eff */
[----:B------:R-:W-:Y:S01]  /*0360*/  LEA.HI.X.SX32 R13, R16, R36, 0x1, P1 ;  /* 0x00000024100d7211 */ /* 0x000fe200008f0eff */
[C---:B------:R-:W-:Y:S01]  /*0370*/  IMAD R16, R38.reuse, 0x2, R20 ;  /* 0x0000000226107824 */ /* 0x040fe200078e0214 */
[C---:B------:R-:W-:Y:S01]  /*0380*/  LEA R14, P0, R5.reuse, R34, 0x1 ;  /* 0x00000022050e7211 */ /* 0x040fe200078008ff */
[----:B------:R0:W4:Y:S03]  /*0390*/  LDG.E.U16 R29, [R10.64] ;  /* 0x000000060a1d7981 */ /* 0x000126000c1e1500 */
[----:B------:R-:W-:Y:S01]  /*03a0*/  LEA.HI.X.SX32 R15, R5, R36, 0x1, P0 ;  /* 0x00000024050f7211 */ /* 0x000fe200000f0eff */
[----:B------:R-:W-:Y:S01]  /*03b0*/  IMAD R5, R38, 0x2, R16 ;  /* 0x0000000226057824 */ /* 0x000fe200078e0210 */
[----:B-1----:R-:W-:Y:S01]  /*03c0*/  LEA R6, P0, R16, R34, 0x1 ;  /* 0x0000002210067211 */ /* 0x002fe200078008ff */
[----:B------:R1:W4:Y:S02]  /*03d0*/  LDG.E.U16 R30, [R12.64] ;  /* 0x000000060c1e7981 */ /* 0x000324000c1e1500 */
[----:B------:R-:W-:Y:S01]  /*03e0*/  IMAD R21, R38, 0x2, R5 ;  /* 0x0000000226157824 */ /* 0x000fe200078e0205 */
[----:B------:R-:W-:Y:S01]  /*03f0*/  LEA.HI.X.SX32 R7, R16, R36, 0x1, P0 ;  /* 0x0000002410077211 */ /* 0x000fe200000f0eff */
[----:B------:R1:W5:Y:S01]  /*0400*/  LDG.E.U16 R31, [R14.64] ;  /* 0x000000060e1f7981 */ /* 0x000362000c1e1500 */
[----:B------:R-:W-:-:S02]  /*0410*/  LEA R16, P1, R5, R34, 0x1 ;  /* 0x0000002205107211 */ /* 0x000fc400078208ff */
[C---:B0-----:R-:W-:Y:S01]  /*0420*/  LEA R8, P0, R18.reuse, R34, 0x1 ;  /* 0x0000002212087211 */ /* 0x041fe200078008ff */
[----:B------:R0:W5:Y:S01]  /*0430*/  LDG.E.U16 R32, [R6.64] ;  /* 0x0000000606207981 */ /* 0x000162000c1e1500 */
[-C--:B------:R-:W-:Y:S02]  /*0440*/  LEA.HI.X.SX32 R17, R5, R36.reuse, 0x1, P1 ;  /* 0x0000002405117211 */ /* 0x080fe400008f0eff */
[----:B------:R-:W-:Y:S02]  /*0450*/  LEA.HI.X.SX32 R9, R18, R36, 0x1, P0 ;  /* 0x0000002412097211 */ /* 0x000fe400000f0eff */
[CC--:B-1----:R-:W-:Y:S01]  /*0460*/  LEA R12, P1, R21.reuse, R34.reuse, 0x1 ;  /* 0x00000022150c7211 */ /* 0x0c2fe200078208ff */
[----:B------:R1:W5:Y:S01]  /*0470*/  LDG.E.U16 R33, [R16.64] ;  /* 0x0000000610217981 */ /* 0x000362000c1e1500 */
[C---:B------:R-:W-:Y:S02]  /*0480*/  LEA R10, P0, R20.reuse, R34, 0x1 ;  /* 0x00000022140a7211 */ /* 0x040fe400078008ff */
[-C--:B------:R-:W-:Y:S01]  /*0490*/  LEA.HI.X.SX32 R13, R21, R36.reuse, 0x1, P1 ;  /* 0x00000024150d7211 */ /* 0x080fe200008f0eff */
[----:B------:R0:W5:Y:S01]  /*04a0*/  LDG.E.U16 R18, [R8.64] ;  /* 0x0000000608127981 */ /* 0x000162000c1e1500 */
[----:B------:R-:W-:-:S03]  /*04b0*/  LEA.HI.X.SX32 R11, R20, R36, 0x1, P0 ;  /* 0x00000024140b7211 */ /* 0x000fc600000f0eff */
[----:B------:R0:W5:Y:S04]  /*04c0*/  LDG.E.U16 R20, [R12.64] ;  /* 0x000000060c147981 */ /* 0x000168000c1e1500 */
[----:B------:R-:W5:Y:S01]  /*04d0*/  LDG.E.U16 R11, [R10.64] ;  /* 0x000000060a0b7981 */ /* 0x000f62000c1e1500 */
[----:B------:R-:W-:-:S05]  /*04e0*/  IMAD R5, R38, 0x2, R21 ;  /* 0x0000000226057824 */ /* 0x000fca00078e0215 */
[----:B------:R-:W-:-:S04]  /*04f0*/  LEA R14, P1, R5, R34, 0x1 ;  /* 0x00000022050e7211 */ /* 0x000fc800078208ff */
[----:B------:R-:W-:-:S06]  /*0500*/  LEA.HI.X.SX32 R15, R5, R36, 0x1, P1 ;  /* 0x00000024050f7211 */ /* 0x000fcc00008f0eff */
[----:B------:R0:W5:Y:S01]  /*0510*/  LDG.E.U16 R15, [R14.64] ;  /* 0x000000060e0f7981 */ /* 0x000162000c1e1500 */
[----:B-1----:R-:W-:Y:S02]  /*0520*/  LOP3.LUT R17, R0, 0x7f, RZ, 0xc0, !PT ;  /* 0x0000007f00117812 */ /* 0x002fe400078ec0ff */
[----:B------:R-:W-:-:S03]  /*0530*/  SHF.R.S32.HI R5, RZ, 0x7, R0 ;  /* 0x00000007ff057819 */ /* 0x000fc60000011400 */
[----:B0-----:R-:W-:Y:S01]  /*0540*/  IMAD.SHL.U32 R6, R17, 0x2, RZ ;  /* 0x0000000211067824 */ /* 0x001fe200078e00ff */
[----:B------:R-:W-:-:S04]  /*0550*/  SGXT R5, R5, 0x1 ;  /* 0x000000010505781a */ /* 0x000fc80000000200 */
[----:B------:R-:W-:-:S04]  /*0560*/  LOP3.LUT R5, R6, 0x110, R5, 0x78, !PT ;  /* 0x0000011006057812 */ /* 0x000fc800078e7805 */
[C---:B------:R-:W-:Y:S02]  /*0570*/  LOP3.LUT R6, R5.reuse, 0x20, RZ, 0x3c, !PT ;  /* 0x0000002005067812 */ /* 0x040fe400078e3cff */
[C---:B------:R-:W-:Y:S02]  /*0580*/  LOP3.LUT R7, R5.reuse, 0x40, RZ, 0x3c, !PT ;  /* 0x0000004005077812 */ /* 0x040fe400078e3cff */
[----:B------:R-:W-:Y:S01]  /*0590*/  LOP3.LUT R8, R5, 0x60, RZ, 0x3c, !PT ;  /* 0x0000006005087812 */ /* 0x000fe200078e3cff */
[----:B------:R-:W-:Y:S01]  /*05a0*/  IMAD.MOV.U32 R59, RZ, RZ, -0x800000 ;  /* 0xff800000ff3b7424 */ /* 0x000fe200078e00ff */
[----:B------:R-:W-:Y:S01]  /*05b0*/  CS2R R108, SRZ ;  /* 0x00000000006c7805 */ /* 0x000fe2000001ff00 */
[----:B------:R-:W-:Y:S01]  /*05c0*/  IMAD.MOV.U32 R12, RZ, RZ, 0x3f800000 ;  /* 0x3f800000ff0c7424 */ /* 0x000fe200078e00ff */
[----:B------:R-:W-:Y:S01]  /*05d0*/  CS2R R110, SRZ ;  /* 0x00000000006e7805 */ /* 0x000fe2000001ff00 */
[----:B------:R-:W-:Y:S01]  /*05e0*/  IMAD.MOV.U32 R56, RZ, RZ, -0x800000 ;  /* 0xff800000ff387424 */ /* 0x000fe200078e00ff */
[----:B------:R-:W-:Y:S01]  /*05f0*/  CS2R R104, SRZ ;  /* 0x0000000000687805 */ /* 0x000fe2000001ff00 */
[----:B------:R-:W-:Y:S01]  /*0600*/  CS2R R106, SRZ ;  /* 0x00000000006a7805 */ /* 0x000fe2000001ff00 */
[----:B------:R-:W-:Y:S01]  /*0610*/  CS2R R116, SRZ ;  /* 0x0000000000747805 */ /* 0x000fe2000001ff00 */
[----:B------:R-:W-:Y:S01]  /*0620*/  CS2R R118, SRZ ;  /* 0x0000000000767805 */ /* 0x000fe2000001ff00 */
[----:B------:R-:W-:Y:S01]  /*0630*/  CS2R R84, SRZ ;  /* 0x0000000000547805 */ /* 0x000fe2000001ff00 */
[----:B------:R-:W-:Y:S01]  /*0640*/  CS2R R86, SRZ ;  /* 0x0000000000567805 */ /* 0x000fe2000001ff00 */
[C---:B------:R-:W-:Y:S01]  /*0650*/  LOP3.LUT R13, R0.reuse, 0xe0, RZ, 0xc0, !PT ;  /* 0x000000e0000d7812 */ /* 0x040fe200078ec0ff */
[C---:B------:R-:W-:Y:S01]  /*0660*/  IMAD.SHL.U32 R16, R0.reuse, 0x8, RZ ;  /* 0x0000000800107824 */ /* 0x040fe200078e00ff */
[----:B------:R-:W-:Y:S01]  /*0670*/  LOP3.LUT R14, R0, 0x3, RZ, 0xc0, !PT ;  /* 0x00000003000e7812 */ /* 0x000fe200078ec0ff */
[----:B--2---:R-:W-:Y:S04]  /*0680*/  STS.U16 [R5], R22 ;  /* 0x0000001605007388 */ /* 0x004fe80000000400 */
[----:B---3--:R-:W-:Y:S04]  /*0690*/  STS.U16 [R5+0x800], R24 ;  /* 0x0008001805007388 */ /* 0x008fe80000000400 */
[----:B----4-:R-:W-:Y:S04]  /*06a0*/  STS.U16 [R5+0x1000], R30 ;  /* 0x0010001e05007388 */ /* 0x010fe80000000400 */
[----:B-----5:R-:W-:Y:S04]  /*06b0*/  STS.U16 [R5+0x1800], R32 ;  /* 0x0018002005007388 */ /* 0x020fe80000000400 */
[----:B------:R-:W-:Y:S04]  /*06c0*/  STS.U16 [R6+0x200], R23 ;  /* 0x0002001706007388 */ /* 0x000fe80000000400 */
        /* <DEDUP_REMOVED lines=9> */
[----:B------:R0:W-:Y:S02]  /*0760*/  STS.U16 [R8+0x1600], R11 ;  /* 0x0016000b08007388 */ /* 0x0001e40000000400 */
[----:B0-----:R-:W-:-:S04]  /*0770*/  IADD3 R11, R19, 0x80, RZ ;  /* 0x00000080130b7810 */ /* 0x001fc80007ffe0ff */
[----:B------:R-:W-:Y:S01]  /*0780*/  ISETP.GE.AND P0, PT, R11, 0x1, PT ;  /* 0x000000010b00780c */ /* 0x000fe20003f06270 */
[----:B------:R0:W-:Y:S01]  /*0790*/  STS.U16 [R8+0x1e00], R15 ;  /* 0x001e000f08007388 */ /* 0x0001e20000000400 */
[----:B------:R-:W-:Y:S02]  /*07a0*/  IMAD.MOV.U32 R24, RZ, RZ, 0x3f800000 ;  /* 0x3f800000ff187424 */ /* 0x000fe400078e00ff */
[----:B0-----:R-:W-:-:S09]  /*07b0*/  IMAD.SHL.U32 R15, R0, 0x2, RZ ;  /* 0x00000002000f7824 */ /* 0x001fd200078e00ff */
[----:B------:R-:W-:Y:S05]  /*07c0*/  @!P0 BRA `(.L_x_0) ;  /* 0x0000462000008947 */ /* 0x000fea0003800000 */
[----:B------:R-:W-:Y:S01]  /*07d0*/  IMAD R17, R17, c[0x0][0x1b4], RZ ;  /* 0x00006d0011117a24 */ /* 0x000fe200078e02ff */
[----:B------:R-:W-:Y:S01]  /*07e0*/  LOP3.LUT R12, R0, 0x1f, RZ, 0xc0, !PT ;  /* 0x0000001f000c7812 */ /* 0x000fe200078ec0ff */
[----:B------:R-:W-:Y:S01]  /*07f0*/  IMAD R10, R2, c[0x0][0x1b0], RZ ;  /* 0x00006c00020a7a24 */ /* 0x000fe200078e02ff */
[--C-:B------:R-:W-:Y:S01]  /*0800*/  SHF.R.U32.HI R24, RZ, 0x2, R0.reuse ;  /* 0x00000002ff187819 */ /* 0x100fe20000011600 */
[----:B------:R-:W-:Y:S01]  /*0810*/  IMAD.SHL.U32 R18, R17, 0x2, RZ ;  /* 0x0000000211127824 */ /* 0x000fe200078e00ff */
[----:B------:R-:W-:Y:S01]  /*0820*/  SHF.R.U32.HI R22, RZ, 0x2, R0 ;  /* 0x00000002ff167819 */ /* 0x000fe20000011600 */
[----:B------:R-:W-:Y:S01]  /*0830*/  IMAD.SHL.U32 R9, R10, 0x2, RZ ;  /* 0x000000020a097824 */ /* 0x000fe200078e00ff */
[----:B------:R-:W-:Y:S01]  /*0840*/  LOP3.LUT R25, R15, 0x1fe, RZ, 0xc0, !PT ;  /* 0x000001fe0f197812 */ /* 0x000fe200078ec0ff */
[----:B------:R-:W-:Y:S01]  /*0850*/  IMAD R12, R12, c[0x0][0x1a8], RZ ;  /* 0x00006a000c0c7a24 */ /* 0x000fe200078e02ff */
[----:B------:R-:W-:Y:S01]  /*0860*/  SGXT.U32 R24, R24, 0x3 ;  /* 0x000000031818781a */ /* 0x000fe20000000000 */
[----:B------:R-:W-:Y:S01]  /*0870*/  IMAD.HI R23, R17, 0x2, RZ ;  /* 0x0000000211177827 */ /* 0x000fe200078e02ff */
[----:B------:R-:W-:Y:S01]  /*0880*/  IADD3 R150, P0, P1, R18, c[0x0][0x170], R9 ;  /* 0x00005c0012967a10 */ /* 0x000fe2000791e009 */
[----:B------:R-:W-:Y:S01]  /*0890*/  CS2R R108, SRZ ;  /* 0x00000000006c7805 */ /* 0x000fe2000001ff00 */
[----:B------:R-:W-:Y:S01]  /*08a0*/  SHF.R.U32.HI R18, RZ, 0x1, R13 ;  /* 0x00000001ff127819 */ /* 0x000fe2000001160d */
[----:B------:R-:W-:Y:S01]  /*08b0*/  IMAD R9, R2, c[0x0][0x1a0], RZ ;  /* 0x0000680002097a24 */ /* 0x000fe200078e02ff */
[----:B------:R-:W-:Y:S01]  /*08c0*/  LOP3.LUT R17, R25, 0x30, R22, 0x78, !PT ;  /* 0x0000003019117812 */ /* 0x000fe200078e7816 */
[----:B------:R-:W-:Y:S01]  /*08d0*/  IMAD.HI R20, R10, 0x2, RZ ;  /* 0x000000020a147827 */ /* 0x000fe200078e02ff */
[----:B------:R-:W-:Y:S01]  /*08e0*/  LOP3.LUT R18, R19, R18, R24, 0xfe, !PT ;  /* 0x0000001213127212 */ /* 0x000fe200078efe18 */
[----:B------:R-:W-:Y:S01]  /*08f0*/  CS2R R110, SRZ ;  /* 0x00000000006e7805 */ /* 0x000fe2000001ff00 */
[----:B------:R-:W-:Y:S01]  /*0900*/  LOP3.LUT R19, R0, 0x7, RZ, 0xc0, !PT ;  /* 0x0000000700137812 */ /* 0x000fe200078ec0ff */
[----:B------:R-:W-:Y:S01]  /*0910*/  IMAD.SHL.U32 R10, R9, 0x2, RZ ;  /* 0x00000002090a7824 */ /* 0x000fe200078e00ff */
[----:B------:R-:W-:Y:S01]  /*0920*/  IADD3.X R57, R23, c[0x0][0x174], R20, P0, P1 ;  /* 0x00005d0017397a10 */ /* 0x000fe200007e2414 */
[----:B------:R-:W-:Y:S01]  /*0930*/  IMAD.SHL.U32 R21, R12, 0x2, RZ ;  /* 0x000000020c157824 */ /* 0x000fe200078e00ff */
[----:B------:R-:W-:Y:S01]  /*0940*/  LOP3.LUT R22, R16, 0x30, RZ, 0xc0, !PT ;  /* 0x0000003010167812 */ /* 0x000fe200078ec0ff */
[----:B------:R-:W-:Y:S01]  /*0950*/  IMAD R20, R4, c[0x0][0x1b8], RZ ;  /* 0x00006e0004147a24 */ /* 0x000fe200078e02ff */
[----:B------:R-:W-:Y:S01]  /*0960*/  LOP3.LUT R23, R15, 0x10, RZ, 0xc0, !PT ;  /* 0x000000100f177812 */ /* 0x000fe200078ec0ff */
[----:B------:R-:W-:Y:S01]  /*0970*/  IMAD.MOV.U32 R52, RZ, RZ, c[0x0][0x1b8] ;  /* 0x00006e00ff347624 */ /* 0x000fe200078e00ff */
[----:B------:R-:W-:Y:S01]  /*0980*/  IADD3 R153, P0, P1, R21, c[0x0][0x168], R10 ;  /* 0x00005a0015997a10 */ /* 0x000fe2000791e00a */
[----:B------:R-:W-:Y:S01]  /*0990*/  IMAD R60, R19, 0x40, R22 ;  /* 0x00000040133c7824 */ /* 0x000fe200078e0216 */
[----:B------:R-:W-:Y:S01]  /*09a0*/  LOP3.LUT R25, R23, 0xe0, R0, 0xf8, !PT ;  /* 0x000000e017197812 */ /* 0x000fe200078ef800 */
[----:B------:R-:W-:Y:S01]  /*09b0*/  IMAD R21, R52, 0x2, R20 ;  /* 0x0000000234157824 */ /* 0x000fe200078e0214 */
[----:B------:R-:W-:Y:S01]  /*09c0*/  SHF.R.U32.HI R10, RZ, 0x5, R0 ;  /* 0x00000005ff0a7819 */ /* 0x000fe20000011600 */
[----:B------:R-:W-:Y:S01]  /*09d0*/  IMAD.SHL.U32 R24, R0, 0x80, RZ ;  /* 0x0000008000187824 */ /* 0x000fe200078e00ff */
[----:B------:R-:W-:Y:S01]  /*09e0*/  CS2R R104, SRZ ;  /* 0x0000000000687805 */ /* 0x000fe2000001ff00 */
[----:B------:R-:W-:Y:S01]  /*09f0*/  IMAD R22, R52, 0x2, R21 ;  /* 0x0000000234167824 */ /* 0x000fe200078e0215 */
[----:B------:R-:W-:Y:S01]  /*0a00*/  SGXT.U32 R10, R10, 0x3 ;  /* 0x000000030a0a781a */ /* 0x000fe20000000000 */
[----:B------:R-:W-:Y:S01]  /*0a10*/  IMAD R58, R19, 0x110, RZ ;  /* 0x00000110133a7824 */ /* 0x000fe200078e02ff */
[----:B------:R-:W-:Y:S01]  /*0a20*/  LOP3.LUT R19, R24, 0x800, RZ, 0xc0, !PT ;  /* 0x0000080018137812 */ /* 0x000fe200078ec0ff */
[----:B------:R-:W-:Y:S01]  /*0a30*/  IMAD R23, R52, 0x2, R22 ;  /* 0x0000000234177824 */ /* 0x000fe200078e0216 */
[-C--:B------:R-:W-:Y:S01]  /*0a40*/  LEA R32, P2, R22, R150.reuse, 0x1 ;  /* 0x0000009616207211 */ /* 0x080fe200078408ff */
[----:B------:R-:W-:Y:S01]  /*0a50*/  IMAD.HI R9, R9, 0x2, RZ ;  /* 0x0000000209097827 */ /* 0x000fe200078e02ff */
[----:B------:R-:W-:Y:S01]  /*0a60*/  LOP3.LUT R26, R58, R25, RZ, 0x3c, !PT ;  /* 0x000000193a1a7212 */ /* 0x000fe200078e3cff */
[----:B------:R-:W-:Y:S01]  /*0a70*/  CS2R R106, SRZ ;  /* 0x00000000006a7805 */ /* 0x000fe2000001ff00 */
[-C--:B------:R-:W-:Y:S01]  /*0a80*/  LEA.HI.X.SX32 R33, R22, R57.reuse, 0x1, P2 ;  /* 0x0000003916217211 */ /* 0x080fe200010f0eff */
[----:B------:R-:W-:Y:S01]  /*0a90*/  IMAD R24, R52, 0x2, R23 ;  /* 0x0000000234187824 */ /* 0x000fe200078e0217 */
[----:B------:R-:W-:Y:S01]  /*0aa0*/  CS2R R116, SRZ ;  /* 0x0000000000747805 */ /* 0x000fe2000001ff00 */
[----:B------:R-:W-:Y:S01]  /*0ab0*/  IMAD.HI R12, R12, 0x2, RZ ;  /* 0x000000020c0c7827 */ /* 0x000fe200078e02ff */
[----:B------:R-:W-:Y:S01]  /*0ac0*/  CS2R R118, SRZ ;  /* 0x0000000000767805 */ /* 0x000fe2000001ff00 */
[----:B------:R-:W-:Y:S01]  /*0ad0*/  CS2R R84, SRZ ;  /* 0x0000000000547805 */ /* 0x000fe2000001ff00 */
[----:B------:R-:W-:Y:S01]  /*0ae0*/  CS2R R86, SRZ ;  /* 0x0000000000567805 */ /* 0x000fe2000001ff00 */
[----:B------:R-:W-:Y:S01]  /*0af0*/  IMAD R25, R52, 0x2, R24 ;  /* 0x0000000234197824 */ /* 0x000fe200078e0218 */
[----:B------:R-:W-:Y:S01]  /*0b00*/  IADD3.X R59, R12, c[0x0][0x16c], R9, P0, P1 ;  /* 0x00005b000c3b7a10 */ /* 0x000fe200007e2409 */
[----:B------:R-:W-:Y:S01]  /*0b10*/  IMAD.IADD R19, R19, 0x1, R26 ;  /* 0x0000000113137824 */ /* 0x000fe200078e021a */
[-C--:B------:R-:W-:Y:S01]  /*0b20*/  LEA R28, P0, R20, R150.reuse, 0x1 ;  /* 0x00000096141c7211 */ /* 0x080fe200078008ff */
[----:B------:R-:W-:Y:S01]  /*0b30*/  IMAD R26, R52, 0x2, R25 ;  /* 0x00000002341a7824 */ /* 0x000fe200078e0219 */
[CC--:B------:R-:W-:Y:S01]  /*0b40*/  LEA R30, P1, R21.reuse, R150.reuse, 0x1 ;  /* 0x00000096151e7211 */ /* 0x0c0fe200078208ff */
[----:B------:R-:W-:Y:S01]  /*0b50*/  IMAD R10, R10, c[0x0][0x1a4], RZ ;  /* 0x000069000a0a7a24 */ /* 0x000fe200078e02ff */
[-C--:B------:R-:W-:Y:S01]  /*0b60*/  LEA.HI.X.SX32 R29, R20, R57.reuse, 0x1, P0 ;  /* 0x00000039141d7211 */ /* 0x080fe200000f0eff */
[C---:B------:R-:W-:Y:S01]  /*0b70*/  IMAD R27, R52.reuse, 0x2, R26 ;  /* 0x00000002341b7824 */ /* 0x040fe200078e021a */
[-C--:B------:R-:W-:Y:S01]  /*0b80*/  LEA.HI.X.SX32 R31, R21, R57.reuse, 0x1, P1 ;  /* 0x00000039151f7211 */ /* 0x080fe200008f0eff */
[----:B------:R-:W-:Y:S01]  /*0b90*/  IMAD.MOV.U32 R61, RZ, RZ, c[0x0][0x1a4] ;  /* 0x00006900ff3d7624 */ /* 0x000fe200078e00ff */
[-C--:B------:R-:W-:Y:S01]  /*0ba0*/  LEA R34, P0, R23, R150.reuse, 0x1 ;  /* 0x0000009617227211 */ /* 0x080fe200078008ff */
[----:B------:R-:W-:Y:S01]  /*0bb0*/  IMAD R45, R52, 0x2, R27 ;  /* 0x00000002342d7824 */ /* 0x000fe200078e021b */
[-C--:B------:R-:W-:Y:S01]  /*0bc0*/  LEA R36, P1, R24, R150.reuse, 0x1 ;  /* 0x0000009618247211 */ /* 0x080fe200078208ff */
[----:B------:R-:W-:Y:S01]  /*0bd0*/  IMAD R9, R61, 0x8, R10 ;  /* 0x000000083d097824 */ /* 0x000fe200078e020a */
[-C--:B------:R-:W-:Y:S01]  /*0be0*/  LEA.HI.X.SX32 R35, R23, R57.reuse, 0x1, P0 ;  /* 0x0000003917237211 */ /* 0x080fe200000f0eff */
[----:B------:R-:W-:Y:S01]  /*0bf0*/  IMAD R47, R52, 0x2, R45 ;  /* 0x00000002342f7824 */ /* 0x000fe200078e022d */
[-C--:B------:R-:W-:Y:S01]  /*0c00*/  LEA.HI.X.SX32 R37, R24, R57.reuse, 0x1, P1 ;  /* 0x0000003918257211 */ /* 0x080fe200008f0eff */
[----:B------:R-:W-:Y:S01]  /*0c10*/  IMAD R12, R61, 0x8, R9 ;  /* 0x000000083d0c7824 */ /* 0x000fe200078e0209 */
        /* <DEDUP_REMOVED lines=9> */
[C---:B------:R-:W-:Y:S01]  /*0cb0*/  IMAD R26, R52.reuse, 0x2, R25 ;  /* 0x00000002341a7824 */ /* 0x040fe200078e0219 */
        /* <DEDUP_REMOVED lines=9> */
[----:B------:R-:W-:Y:S01]  /*0d50*/  IMAD.MOV.U32 R154, RZ, RZ, -0x800000 ;  /* 0xff800000ff9a7424 */ /* 0x000fe200078e00ff */
[-C--:B------:R-:W-:Y:S01]  /*0d60*/  LEA R50, P2, R25, R150.reuse, 0x1 ;  /* 0x0000009619327211 */ /* 0x080fe200078408ff */
[----:B------:R-:W-:Y:S01]  /*0d70*/  IMAD.MOV.U32 R155, RZ, RZ, -0x800000 ;  /* 0xff800000ff9b7424 */ /* 0x000fe200078e00ff */
[-C--:B------:R-:W-:Y:S01]  /*0d80*/  LEA.HI.X.SX32 R49, R24, R57.reuse, 0x1, P1 ;  /* 0x0000003918317211 */ /* 0x080fe200008f0eff */
[----:B------:R-:W-:Y:S01]  /*0d90*/  IMAD R24, R52, 0x2, R56 ;  /* 0x0000000234187824 */ /* 0x000fe200078e0238 */
[-C--:B------:R-:W-:Y:S01]  /*0da0*/  LEA.HI.X.SX32 R47, R47, R57.reuse, 0x1, P0 ;  /* 0x000000392f2f7211 */ /* 0x080fe200000f0eff */
[----:B------:R-:W-:Y:S01]  /*0db0*/  UMOV UR4, URZ ;  /* 0x0000003f00047c82 */ /* 0x000fe20008000000 */
[----:B------:R-:W-:Y:S01]  /*0dc0*/  LEA.HI.X.SX32 R51, R25, R57, 0x1, P2 ;  /* 0x0000003919337211 */ /* 0x000fe200010f0eff */
[----:B------:R-:W-:Y:S01]  /*0dd0*/  UMOV UR5, URZ ;  /* 0x0000003f00057c82 */ /* 0x000fe20008000000 */
[----:B------:R-:W-:-:S02]  /*0de0*/  LEA R52, P0, R26, R150, 0x1 ;  /* 0x000000961a347211 */ /* 0x000fc400078008ff */
[CC--:B------:R-:W-:Y:S02]  /*0df0*/  LEA R54, P1, R27.reuse, R150.reuse, 0x1 ;  /* 0x000000961b367211 */ /* 0x0c0fe400078208ff */
[-C--:B------:R-:W-:Y:S02]  /*0e00*/  LEA R148, P2, R56, R150.reuse, 0x1 ;  /* 0x0000009638947211 */ /* 0x080fe400078408ff */
[C---:B------:R-:W-:Y:S02]  /*0e10*/  LEA R150, P3, R24.reuse, R150, 0x1 ;  /* 0x0000009618967211 */ /* 0x040fe400078608ff */
[-C--:B------:R-:W-:Y:S02]  /*0e20*/  LEA.HI.X.SX32 R55, R27, R57.reuse, 0x1, P1 ;  /* 0x000000391b377211 */ /* 0x080fe400008f0eff */
[----:B------:R-:W-:Y:S01]  /*0e30*/  LEA.HI.X.SX32 R151, R24, R57, 0x1, P3 ;  /* 0x0000003918977211 */ /* 0x000fe200018f0eff */
[----:B------:R-:W-:Y:S01]  /*0e40*/  IMAD R24, R61, 0x8, R23 ;  /* 0x000000083d187824 */ /* 0x000fe200078e0217 */
[----:B------:R-:W-:-:S02]  /*0e50*/  LEA R182, P1, R9, R153, 0x1 ;  /* 0x0000009909b67211 */ /* 0x000fc400078208ff */
[----:B------:R-:W-:Y:S01]  /*0e60*/  LEA.HI.X.SX32 R53, R26, R57, 0x1, P0 ;  /* 0x000000391a357211 */ /* 0x000fe200000f0eff */
[----:B------:R-:W-:Y:S01]  /*0e70*/  IMAD R25, R61, 0x8, R24 ;  /* 0x000000083d197824 */ /* 0x000fe200078e0218 */
[----:B------:R-:W-:Y:S02]  /*0e80*/  LEA R184, P0, R10, R153, 0x1 ;  /* 0x000000990ab87211 */ /* 0x000fe400078008ff */
[----:B------:R-:W-:Y:S01]  /*0e90*/  LEA.HI.X.SX32 R183, R9, R59, 0x1, P1 ;  /* 0x0000003b09b77211 */ /* 0x000fe200008f0eff */
[C---:B------:R-:W-:Y:S01]  /*0ea0*/  IMAD R9, R61.reuse, 0x8, R25 ;  /* 0x000000083d097824 */ /* 0x040fe200078e0219 */
[----:B------:R-:W-:Y:S02]  /*0eb0*/  LEA.HI.X.SX32 R149, R56, R57, 0x1, P2 ;  /* 0x0000003938957211 */ /* 0x000fe400010f0eff */
[----:B------:R-:W-:Y:S02]  /*0ec0*/  LEA R180, P2, R12, R153, 0x1 ;  /* 0x000000990cb47211 */ /* 0x000fe400078408ff */
[-C--:B------:R-:W-:Y:S01]  /*0ed0*/  LEA.HI.X.SX32 R185, R10, R59.reuse, 0x1, P0 ;  /* 0x0000003b0ab97211 */ /* 0x080fe200000f0eff */
[----:B------:R-:W-:Y:S01]  /*0ee0*/  IMAD R10, R61, 0x8, R9 ;  /* 0x000000083d0a7824 */ /* 0x000fe200078e0209 */
[----:B------:R-:W-:-:S02]  /*0ef0*/  LEA.HI.X.SX32 R181, R12, R59, 0x1, P2 ;  /* 0x0000003b0cb57211 */ /* 0x000fc400010f0eff */
[CC--:B------:R-:W-:Y:S01]  /*0f00*/  LEA R178, P0, R20.reuse, R153.reuse, 0x1 ;  /* 0x0000009914b27211 */ /* 0x0c0fe200078008ff */
[----:B------:R-:W-:Y:S01]  /*0f10*/  IMAD R12, R61, 0x8, R10 ;  /* 0x000000083d0c7824 */ /* 0x000fe200078e020a */
[----:B------:R-:W-:Y:S02]  /*0f20*/  LEA R176, P1, R21, R153, 0x1 ;  /* 0x0000009915b07211 */ /* 0x000fe400078208ff */
[----:B------:R-:W-:Y:S01]  /*0f30*/  LEA.HI.X.SX32 R179, R20, R59, 0x1, P0 ;  /* 0x0000003b14b37211 */ /* 0x000fe200000f0eff */
[----:B------:R-:W-:Y:S01]  /*0f40*/  IMAD R20, R61, 0x8, R12 ;  /* 0x000000083d147824 */ /* 0x000fe200078e020c */
[----:B------:R-:W-:Y:S02]  /*0f50*/  LEA R174, P2, R22, R153, 0x1 ;  /* 0x0000009916ae7211 */ /* 0x000fe400078408ff */
[----:B------:R-:W-:Y:S01]  /*0f60*/  LEA.HI.X.SX32 R177, R21, R59, 0x1, P1 ;  /* 0x0000003b15b17211 */ /* 0x000fe200008f0eff */
[----:B------:R-:W-:Y:S01]  /*0f70*/  IMAD R21, R61, 0x8, R20 ;  /* 0x000000083d157824 */ /* 0x000fe200078e0214 */
[----:B------:R-:W-:-:S02]  /*0f80*/  LEA R172, P0, R23, R153, 0x1 ;  /* 0x0000009917ac7211 */ /* 0x000fc400078008ff */
[----:B------:R-:W-:Y:S02]  /*0f90*/  LEA R170, P1, R24, R153, 0x1 ;  /* 0x0000009918aa7211 */ /* 0x000fe400078208ff */
[-C--:B------:R-:W-:Y:S01]  /*0fa0*/  LEA.HI.X.SX32 R175, R22, R59.reuse, 0x1, P2 ;  /* 0x0000003b16af7211 */ /* 0x080fe200010f0eff */
[----:B------:R-:W-:Y:S01]  /*0fb0*/  IMAD R22, R61, 0x8, R21 ;  /* 0x000000083d167824 */ /* 0x000fe200078e0215 */
[----:B------:R-:W-:Y:S02]  /*0fc0*/  LEA.HI.X.SX32 R173, R23, R59, 0x1, P0 ;  /* 0x0000003b17ad7211 */ /* 0x000fe400000f0eff */
[----:B------:R-:W-:Y:S02]  /*0fd0*/  LEA R168, P2, R25, R153, 0x1 ;  /* 0x0000009919a87211 */ /* 0x000fe400078408ff */
[----:B------:R-:W-:Y:S01]  /*0fe0*/  LEA.HI.X.SX32 R171, R24, R59, 0x1, P1 ;  /* 0x0000003b18ab7211 */ /* 0x000fe200008f0eff */
[----:B------:R-:W-:Y:S01]  /*0ff0*/  IMAD.MOV.U32 R24, RZ, RZ, 0x3f800000 ;  /* 0x3f800000ff187424 */ /* 0x000fe200078e00ff */
[----:B------:R-:W-:-:S02]  /*1000*/  LEA R166, P0, R9, R153, 0x1 ;  /* 0x0000009909a67211 */ /* 0x000fc400078008ff */
[----:B------:R-:W-:Y:S02]  /*1010*/  LEA R164, P1, R10, R153, 0x1 ;  /* 0x000000990aa47211 */ /* 0x000fe400078208ff */
[-C--:B------:R-:W-:Y:S02]  /*1020*/  LEA.HI.X.SX32 R169, R25, R59.reuse, 0x1, P2 ;  /* 0x0000003b19a97211 */ /* 0x080fe400010f0eff */
[----:B------:R-:W-:Y:S01]  /*1030*/  LEA.HI.X.SX32 R167, R9, R59, 0x1, P0 ;  /* 0x0000003b09a77211 */ /* 0x000fe200000f0eff */
[----:B------:R-:W-:Y:S01]  /*1040*/  IMAD R9, R61, 0x8, R22 ;  /* 0x000000083d097824 */ /* 0x000fe200078e0216 */
[----:B------:R-:W-:Y:S02]  /*1050*/  LEA R162, P2, R12, R153, 0x1 ;  /* 0x000000990ca27211 */ /* 0x000fe400078408ff */
[----:B------:R-:W-:Y:S01]  /*1060*/  LEA.HI.X.SX32 R165, R10, R59, 0x1, P1 ;  /* 0x0000003b0aa57211 */ /* 0x000fe200008f0eff */
[----:B------:R-:W-:Y:S01]  /*1070*/  IMAD.MOV.U32 R10, RZ, RZ, RZ ;  /* 0x000000ffff0a7224 */ /* 0x000fe200078e00ff */
[----:B------:R-:W-:-:S02]  /*1080*/  LEA R158, P1, R21, R153, 0x1 ;  /* 0x00000099159e7211 */ /* 0x000fc400078208ff */
[----:B------:R-:W-:Y:S01]  /*1090*/  LEA.HI.X.SX32 R163, R12, R59, 0x1, P2 ;  /* 0x0000003b0ca37211 */ /* 0x000fe200010f0eff */
[----:B------:R-:W-:Y:S01]  /*10a0*/  IMAD.MOV.U32 R12, RZ, RZ, 0x3f800000 ;  /* 0x3f800000ff0c7424 */ /* 0x000fe200078e00ff */
[-C--:B------:R-:W-:Y:S02]  /*10b0*/  LEA R160, P0, R20, R153.reuse, 0x1 ;  /* 0x0000009914a07211 */ /* 0x080fe400078008ff */
[-C--:B------:R-:W-:Y:S02]  /*10c0*/  LEA R156, P2, R22, R153.reuse, 0x1 ;  /* 0x00000099169c7211 */ /* 0x080fe400078408ff */
[----:B------:R-:W-:Y:S02]  /*10d0*/  LEA R152, P3, R9, R153, 0x1 ;  /* 0x0000009909987211 */ /* 0x000fe400078608ff */
[----:B------:R-:W-:Y:S02]  /*10e0*/  LEA.HI.X.SX32 R159, R21, R59, 0x1, P1 ;  /* 0x0000003b159f7211 */ /* 0x000fe400008f0eff */
[----:B------:R-:W-:-:S02]  /*10f0*/  LOP3.LUT R21, R58, 0x30, R15, 0x78, !PT ;  /* 0x000000303a157812 */ /* 0x000fc400078e780f */
[-C--:B------:R-:W-:Y:S01]  /*1100*/  LEA.HI.X.SX32 R161, R20, R59.reuse, 0x1, P0 ;  /* 0x0000003b14a17211 */ /* 0x080fe200000f0eff */
[----:B------:R-:W-:Y:S01]  /*1110*/  IMAD.MOV.U32 R20, RZ, RZ, RZ ;  /* 0x000000ffff147224 */ /* 0x000fe200078e00ff */
[-C--:B------:R-:W-:Y:S02]  /*1120*/  LEA.HI.X.SX32 R157, R22, R59.reuse, 0x1, P2 ;  /* 0x0000003b169d7211 */ /* 0x080fe400010f0eff */
[----:B------:R-:W-:Y:S02]  /*1130*/  LEA.HI.X.SX32 R153, R9, R59, 0x1, P3 ;  /* 0x0000003b09997211 */ /* 0x000fe400018f0eff */
[----:B------:R-:W-:Y:S02]  /*1140*/  LOP3.LUT R22, R60, 0x30, R15, 0x78, !PT ;  /* 0x000000303c167812 */ /* 0x000fe400078e780f */
[----:B------:R-:W-:Y:S02]  /*1150*/  LOP3.LUT R23, R18, 0x8, RZ, 0xfc, !PT ;  /* 0x0000000812177812 */ /* 0x000fe400078efcff */
[----:B------:R-:W-:-:S02]  /*1160*/  LOP3.LUT R9, R21, 0x40, RZ, 0x3c, !PT ;  /* 0x0000004015097812 */ /* 0x000fc400078e3cff */
.L_x_1:
[----:B------:R-:W-:-:S04]  /*1170*/  IMAD.WIDE R26, R20, 0x2, R184 ;  /* 0x00000002141a7825 */ /* 0x000fc800078e02b8 */
[C---:B------:R-:W-:Y:S01]  /*1180*/  IMAD.WIDE R56, R20.reuse, 0x2, R182 ;  /* 0x0000000214387825 */ /* 0x040fe200078e02b6 */
[----:B------:R0:W2:Y:S03]  /*1190*/  LDG.E.U16 R74, [R26.64] ;  /* 0x000000061a4a7981 */ /* 0x0000a6000c1e1500 */
[C---:B------:R-:W-:Y:S01]  /*11a0*/  IMAD.WIDE R60, R20.reuse, 0x2, R178 ;  /* 0x00000002143c7825 */ /* 0x040fe200078e02b2 */
[----:B------:R1:W3:Y:S03]  /*11b0*/  LDG.E.U16 R76, [R56.64] ;  /* 0x00000006384c7981 */ /* 0x0002e6000c1e1500 */
[C---:B------:R-:W-:Y:S01]  /*11c0*/  IMAD.WIDE R62, R20.reuse, 0x2, R176 ;  /* 0x00000002143e7825 */ /* 0x040fe200078e02b0 */
[----:B------:R4:W5:Y:S03]  /*11d0*/  LDG.E.U16 R80, [R60.64] ;  /* 0x000000063c507981 */ /* 0x000966000c1e1500 */
[C---:B------:R-:W-:Y:S01]  /*11e0*/  IMAD.WIDE R58, R20.reuse, 0x2, R180 ;  /* 0x00000002143a7825 */ /* 0x040fe200078e02b4 */
[----:B------:R1:W5:Y:S03]  /*11f0*/  LDG.E.U16 R82, [R62.64] ;  /* 0x000000063e527981 */ /* 0x000366000c1e1500 */
[C---:B------:R-:W-:Y:S01]  /*1200*/  IMAD.WIDE R64, R20.reuse, 0x2, R174 ;  /* 0x0000000214407825 */ /* 0x040fe200078e02ae */
[----:B------:R1:W5:Y:S03]  /*1210*/  LDG.E.U16 R78, [R58.64] ;  /* 0x000000063a4e7981 */ /* 0x000366000c1e1500 */
[C---:B0-----:R-:W-:Y:S01]  /*1220*/  IMAD.WIDE R26, R20.reuse, 0x2, R172 ;  /* 0x00000002141a7825 */ /* 0x041fe200078e02ac */
[----:B------:R0:W5:Y:S03]  /*1230*/  LDG.E.U16 R88, [R64.64] ;  /* 0x0000000640587981 */ /* 0x000166000c1e1500 */
[----:B------:R-:W-:-:S02]  /*1240*/  IMAD.WIDE R66, R20, 0x2, R170 ;  /* 0x0000000214427825 */ /* 0x000fc400078e02aa */
[----:B------:R0:W5:Y:S02]  /*1250*/  LDG.E.U16 R26, [R26.64] ;  /* 0x000000061a1a7981 */ /* 0x000164000c1e1500 */
[C---:B------:R-:W-:Y:S02]  /*1260*/  IMAD.WIDE R68, R20.reuse, 0x2, R168 ;  /* 0x0000000214447825 */ /* 0x040fe400078e02a8 */
[----:B------:R-:W5:Y:S02]  /*1270*/  LDG.E.U16 R66, [R66.64] ;  /* 0x0000000642427981 */ /* 0x000f64000c1e1500 */
[C---:B------:R-:W-:Y:S02]  /*1280*/  IMAD.WIDE R70, R20.reuse, 0x2, R166 ;  /* 0x0000000214467825 */ /* 0x040fe400078e02a6 */
[----:B------:R-:W5:Y:S02]  /*1290*/  LDG.E.U16 R68, [R68.64] ;  /* 0x0000000644447981 */ /* 0x000f64000c1e1500 */
[----:B------:R-:W-:-:S02]  /*12a0*/  IMAD.WIDE R72, R20, 0x2, R164 ;  /* 0x0000000214487825 */ /* 0x000fc400078e02a4 */
[----:B------:R-:W5:Y:S02]  /*12b0*/  LDG.E.U16 R70, [R70.64] ;  /* 0x0000000646467981 */ /* 0x000f64000c1e1500 */
[C---:B-1----:R-:W-:Y:S02]  /*12c0*/  IMAD.WIDE R56, R20.reuse, 0x2, R162 ;  /* 0x0000000214387825 */ /* 0x042fe400078e02a2 */
[----:B------:R-:W5:Y:S02]  /*12d0*/  LDG.E.U16 R72, [R72.64] ;  /* 0x0000000648487981 */ /* 0x000f64000c1e1500 */
[C---:B----4-:R-:W-:Y:S02]  /*12e0*/  IMAD.WIDE R60, R20.reuse, 0x2, R158 ;  /* 0x00000002143c7825 */ /* 0x050fe400078e029e */
[----:B------:R-:W4:Y:S02]  /*12f0*/  LDG.E.U16 R56, [R56.64] ;  /* 0x0000000638387981 */ /* 0x000f24000c1e1500 */
[----:B------:R-:W-:-:S02]  /*1300*/  IMAD.WIDE R62, R20, 0x2, R156 ;  /* 0x00000002143e7825 */ /* 0x000fc400078e029c */
[----:B------:R-:W4:Y:S02]  /*1310*/  LDG.E.U16 R60, [R60.64] ;  /* 0x000000063c3c7981 */ /* 0x000f24000c1e1500 */
[C---:B------:R-:W-:Y:S02]  /*1320*/  IMAD.WIDE R58, R20.reuse, 0x2, R160 ;  /* 0x00000002143a7825 */ /* 0x040fe400078e02a0 */
[----:B------:R-:W4:Y:S02]  /*1330*/  LDG.E.U16 R62, [R62.64] ;  /* 0x000000063e3e7981 */ /* 0x000f24000c1e1500 */
[----:B0-----:R-:W-:Y:S02]  /*1340*/  IMAD.WIDE R64, R20, 0x2, R152 ;  /* 0x0000000214407825 */ /* 0x001fe400078e0298 */
[----:B------:R-:W4:Y:S04]  /*1350*/  LDG.E.U16 R90, [R58.64] ;  /* 0x000000063a5a7981 */ /* 0x000f28000c1e1500 */
[----:B------:R-:W4:Y:S04]  /*1360*/  LDG.E.U16 R96, [R64.64] ;  /* 0x0000000640607981 */ /* 0x000f28000c1e1500 */
[----:B------:R-:W-:Y:S01]  /*1370*/  BAR.SYNC.DEFER_BLOCKING 0x0 ;  /* 0x0000000000007b1d */ /* 0x000fe20000010000 */
[----:B------:R-:W-:-:S05]  /*1380*/  LEA R186, P0, R14, UR4, 0x1 ;  /* 0x000000040eba7c11 */ /* 0x000fca000f8008ff */
[----:B------:R-:W-:Y:S01]  /*1390*/  IMAD.X R27, RZ, RZ, UR5, P0 ;  /* 0x00000005ff1b7e24 */ /* 0x000fe200080e06ff */
[----:B------:R-:W-:-:S04]  /*13a0*/  LOP3.LUT R25, R186, 0x71, RZ, 0xfc, !PT ;  /* 0x00000071ba197812 */ /* 0x000fc800078efcff */
[CC--:B------:R-:W-:Y:S02]  /*13b0*/  ISETP.GT.U32.AND P5, PT, R25.reuse, R18.reuse, PT ;  /* 0x000000121900720c */ /* 0x0c0fe40003fa4070 */
[----:B------:R-:W-:Y:S02]  /*13c0*/  ISETP.GT.U32.AND P4, PT, R25, R23, PT ;  /* 0x000000171900720c */ /* 0x000fe40003f84070 */
[----:B------:R-:W-:Y:S02]  /*13d0*/  ISETP.GT.U32.AND.EX P5, PT, R27, RZ, PT, P5 ;  /* 0x000000ff1b00720c */ /* 0x000fe40003fa4150 */
[----:B------:R-:W-:Y:S02]  /*13e0*/  LOP3.LUT R25, R186, 0x79, RZ, 0xfc, !PT ;  /* 0x00000079ba197812 */ /* 0x000fe400078efcff */
[----:B------:R-:W-:Y:S02]  /*13f0*/  SEL R196, RZ, 0x4, !P5 ;  /* 0x00000004ffc47807 */ /* 0x000fe40006800000 */
[----:B------:R-:W-:-:S02]  /*1400*/  ISETP.GT.U32.AND P2, PT, R25, R18, PT ;  /* 0x000000121900720c */ /* 0x000fc40003f44070 */
[----:B------:R-:W-:Y:S02]  /*1410*/  ISETP.GT.U32.AND P3, PT, R25, R23, PT ;  /* 0x000000171900720c */ /* 0x000fe40003f64070 */
[----:B------:R-:W-:Y:S02]  /*1420*/  ISETP.GT.U32.AND.EX P4, PT, R27, RZ, PT, P4 ;  /* 0x000000ff1b00720c */ /* 0x000fe40003f84140 */
[C---:B------:R-:W-:Y:S02]  /*1430*/  LOP3.LUT R25, R186.reuse, 0x60, RZ, 0xfc, !PT ;  /* 0x00000060ba197812 */ /* 0x040fe400078efcff */
[----:B------:R-:W-:Y:S01]  /*1440*/  SEL R198, RZ, 0x1, !P4 ;  /* 0x00000001ffc67807 */ /* 0x000fe20006000000 */
[----:B--2---:R-:W-:Y:S04]  /*1450*/  STS.U16 [R17+0x2000], R74 ;  /* 0x0020004a11007388 */ /* 0x004fe80000000400 */
[----:B---3--:R-:W-:Y:S04]  /*1460*/  STS.U16 [R17+0x2200], R76 ;  /* 0x0022004c11007388 */ /* 0x008fe80000000400 */
        /* <DEDUP_REMOVED lines=9> */
[----:B----4-:R-:W-:Y:S04]  /*1500*/  STS.U16 [R17+0x3600], R56 ;  /* 0x0036003811007388 */ /* 0x010fe80000000400 */
[----:B------:R-:W-:Y:S04]  /*1510*/  STS.U16 [R17+0x3a00], R60 ;  /* 0x003a003c11007388 */ /* 0x000fe80000000400 */
[----:B------:R-:W-:Y:S04]  /*1520*/  STS.U16 [R17+0x3c00], R62 ;  /* 0x003c003e11007388 */ /* 0x000fe80000000400 */
[----:B------:R-:W-:Y:S04]  /*1530*/  STS.U16 [R17+0x3800], R90 ;  /* 0x0038005a11007388 */ /* 0x000fe80000000400 */
[----:B------:R-:W-:Y:S04]  /*1540*/  STS.U16 [R17+0x3e00], R96 ;  /* 0x003e006011007388 */ /* 0x000fe80000000400 */
[----:B------:R-:W-:Y:S06]  /*1550*/  BAR.SYNC.DEFER_BLOCKING 0x0 ;  /* 0x0000000000007b1d */ /* 0x000fec0000010000 */
[----:B------:R-:W-:Y:S04]  /*1560*/  LDSM.16.MT88.4 R128, [R19] ;  /* 0x000000001380783b */ /* 0x000fe80000004200 */
[----:B------:R-:W0:Y:S04]  /*1570*/  LDSM.16.M88.4 R112, [R22+0x2000] ;  /* 0x002000001670783b */ /* 0x000e280000000200 */
[----:B------:R-:W1:Y:S04]  /*1580*/  LDSM.16.MT88.4 R92, [R19+0x1000] ;  /* 0x00100000135c783b */ /* 0x000e680000004200 */
[----:B------:R-:W2:Y:S04]  /*1590*/  LDSM.16.M88.4 R100, [R22+0x2200] ;  /* 0x002200001664783b */ /* 0x000ea80000000200 */
[----:B------:R-:W3:Y:S04]  /*15a0*/  LDSM.16.M88.4 R80, [R22+0x2400] ;  /* 0x002400001650783b */ /* 0x000ee80000000200 */
[----:B------:R-:W4:Y:S04]  /*15b0*/  LDSM.16.M88.4 R64, [R22+0x2800] ;  /* 0x002800001640783b */ /* 0x000f280000000200 */
[----:B------:R-:W5:Y:S04]  /*15c0*/  LDSM.16.M88.4 R120, [R22+0x2600] ;  /* 0x002600001678783b */ /* 0x000f680000000200 */
[----:B------:R-:W1:Y:S04]  /*15d0*/  LDSM.16.M88.4 R68, [R22+0x2c00] ;  /* 0x002c00001644783b */ /* 0x000e680000000200 */
[----:B------:R-:W-:Y:S04]  /*15e0*/  LDSM.16.M88.4 R96, [R22+0x2e00] ;  /* 0x002e00001660783b */ /* 0x000fe80000000200 */
[----:B------:R-:W-:Y:S04]  /*15f0*/  LDSM.16.M88.4 R88, [R22+0x3200] ;  /* 0x003200001658783b */ /* 0x000fe80000000200 */
[----:B------:R-:W-:Y:S01]  /*1600*/  LDSM.16.M88.4 R72, [R22+0x2a00] ;  /* 0x002a00001648783b */ /* 0x000fe20000000200 */
[----:B0-----:R-:W-:Y:S03]  /*1610*/  HMMA.16816.F32 R56, R128, R112, RZ ;  /* 0x000000708038723c */ /* 0x001fe600000018ff */
[----:B------:R-:W-:Y:S01]  /*1620*/  LDSM.16.M88.4 R124, [R22+0x3000] ;  /* 0x00300000167c783b */ /* 0x000fe20000000200 */
[----:B------:R-:W-:-:S03]  /*1630*/  LOP3.LUT R26, R186, 0x70, RZ, 0xfc, !PT ;  /* 0x00000070ba1a7812 */ /* 0x000fc600078efcff */
[----:B------:R-:W-:Y:S11]  /*1640*/  LDSM.16.M88.4 R140, [R22+0x3600] ;  /* 0x00360000168c783b */ /* 0x000ff60000000200 */
[----:B------:R-:W-:Y:S06]  /*1650*/  @!UPT UIADD3 URZ, URZ, URZ, URZ ;  /* 0x0000003f3f3ff290 */ /* 0x000fec000fffe03f */
[----:B-1----:R-:W-:Y:S08]  /*1660*/  HMMA.16816.F32 R112, R92, R114, R56 ;  /* 0x000000725c70723c */ /* 0x002ff00000001838 */
[C---:B--2---:R-:W-:Y:S08]  /*1670*/  HMMA.16816.F32 R56, R128.reuse, R100, RZ ;  /* 0x000000648038723c */ /* 0x044ff000000018ff */
[----:B---3--:R-:W-:Y:S11]  /*1680*/  HMMA.16816.F32 R76, R128, R80, RZ ;  /* 0x00000050804c723c */ /* 0x008ff600000018ff */
[----:B------:R-:W-:Y:S05]  /*1690*/  @!UPT UIADD3 URZ, URZ, URZ, URZ ;  /* 0x0000003f3f3ff290 */ /* 0x000fea000fffe03f */
[C---:B------:R-:W-:Y:S01]  /*16a0*/  HMMA.16816.F32 R100, R92.reuse, R102, R56 ;  /* 0x000000665c64723c */ /* 0x040fe20000001838 */
[----:B------:R-:W0:Y:S07]  /*16b0*/  LDSM.16.M88.4 R56, [R22+0x3e00] ;  /* 0x003e00001638783b */ /* 0x000e2e0000000200 */
[----:B------:R-:W-:Y:S08]  /*16c0*/  HMMA.16816.F32 R76, R92, R82, R76 ;  /* 0x000000525c4c723c */ /* 0x000ff0000000184c */
[C---:B----4-:R-:W-:Y:S08]  /*16d0*/  HMMA.16816.F32 R80, R128.reuse, R64, RZ ;  /* 0x000000408050723c */ /* 0x050ff000000018ff */
[C---:B-----5:R-:W-:Y:S08]  /*16e0*/  HMMA.16816.F32 R60, R128.reuse, R120, RZ ;  /* 0x00000078803c723c */ /* 0x060ff000000018ff */
[----:B------:R-:W-:Y:S08]  /*16f0*/  HMMA.16816.F32 R132, R128, R68, RZ ;  /* 0x000000448084723c */ /* 0x000ff000000018ff */
[----:B------:R-:W-:Y:S08]  /*1700*/  HMMA.16816.F32 R64, R92, R66, R80 ;  /* 0x000000425c40723c */ /* 0x000ff00000001850 */
[----:B0-----:R-:W-:Y:S08]  /*1710*/  HMMA.16816.F32 R80, R128, R56, RZ ;  /* 0x000000388050723c */ /* 0x001ff000000018ff */
[----:B------:R-:W-:Y:S08]  /*1720*/  HMMA.16816.F32 R120, R92, R122, R60 ;  /* 0x0000007a5c78723c */ /* 0x000ff0000000183c */
[----:B------:R-:W-:Y:S08]  /*1730*/  HMMA.16816.F32 R60, R128, R96, RZ ;  /* 0x00000060803c723c */ /* 0x000ff000000018ff */
[----:B------:R-:W-:Y:S01]  /*1740*/  HMMA.16816.F32 R68, R92, R70, R132 ;  /* 0x000000465c44723c */ /* 0x000fe20000001884 */
[----:B------:R-:W0:Y:S01]  /*1750*/  LDSM.16.M88.4 R132, [R22+0x3400] ;  /* 0x003400001684783b */ /* 0x000e220000000200 */
[----:B------:R-:W-:-:S06]  /*1760*/  ISETP.GT.U32.AND P1, PT, R26, R18, PT ;  /* 0x000000121a00720c */ /* 0x000fcc0003f24070 */
[----:B------:R-:W-:Y:S08]  /*1770*/  HMMA.16816.F32 R80, R92, R58, R80 ;  /* 0x0000003a5c50723c */ /* 0x000ff00000001850 */
[----:B------:R-:W-:Y:S01]  /*1780*/  HMMA.16816.F32 R56, R128, R88, RZ ;  /* 0x000000588038723c */ /* 0x000fe200000018ff */
[----:B------:R-:W-:Y:S02]  /*1790*/  ISETP.GT.U32.AND P6, PT, R26, R23, PT ;  /* 0x000000171a00720c */ /* 0x000fe40003fc4070 */
[----:B------:R-:W-:-:S02]  /*17a0*/  ISETP.GT.U32.AND.EX P1, PT, R27, RZ, PT, P1 ;  /* 0x000000ff1b00720c */ /* 0x000fc40003f24110 */
[----:B------:R-:W-:-:S03]  /*17b0*/  LOP3.LUT R26, R186, 0x78, RZ, 0xfc, !PT ;  /* 0x00000078ba1a7812 */ /* 0x000fc600078efcff */
[----:B------:R-:W-:Y:S01]  /*17c0*/  HMMA.16816.F32 R136, R128, R72, RZ ;  /* 0x000000488088723c */ /* 0x000fe200000018ff */
[----:B------:R-:W-:Y:S02]  /*17d0*/  SEL R197, RZ, 0x7fff8, !P1 ;  /* 0x0007fff8ffc57807 */ /* 0x000fe40004800000 */
[C---:B------:R-:W-:Y:S02]  /*17e0*/  ISETP.GT.U32.AND P0, PT, R26.reuse, R18, PT ;  /* 0x000000121a00720c */ /* 0x040fe40003f04070 */
[----:B------:R-:W-:-:S03]  /*17f0*/  ISETP.GT.U32.AND P1, PT, R26, R23, PT ;  /* 0x000000171a00720c */ /* 0x000fc60003f24070 */
[----:B------:R-:W-:Y:S01]  /*1800*/  HMMA.16816.F32 R60, R92, R98, R60 ;  /* 0x000000625c3c723c */ /* 0x000fe2000000183c */
[C---:B------:R-:W-:Y:S02]  /*1810*/  ISETP.GT.U32.AND.EX P0, PT, R27.reuse, RZ, PT, P0 ;  /* 0x000000ff1b00720c */ /* 0x040fe40003f04100 */
[----:B------:R-:W-:-:S05]  /*1820*/  ISETP.GT.U32.AND.EX P1, PT, R27, RZ, PT, P1 ;  /* 0x000000ff1b00720c */ /* 0x000fca0003f24110 */
[----:B------:R-:W-:Y:S01]  /*1830*/  HMMA.16816.F32 R96, R128, R124, RZ ;  /* 0x0000007c8060723c */ /* 0x000fe200000018ff */
[----:B------:R-:W-:Y:S02]  /*1840*/  IADD3 R88, P5, R186, 0x38, RZ ;  /* 0x00000038ba587810 */ /* 0x000fe40007fbe0ff */
[----:B------:R-:W-:Y:S02]  /*1850*/  ISETP.GT.U32.AND.EX P6, PT, R27, RZ, PT, P6 ;  /* 0x000000ff1b00720c */ /* 0x000fe40003fc4160 */
[----:B------:R-:W-:Y:S02]  /*1860*/  SEL R195, RZ, 0x1fffe, !P1 ;  /* 0x0001fffeffc37807 */ /* 0x000fe40004800000 */
[----:B------:R-:W-:Y:S02]  /*1870*/  SEL R193, RZ, 0x7fff8, !P0 ;  /* 0x0007fff8ffc17807 */ /* 0x000fe40004000000 */
[C---:B------:R-:W-:Y:S02]  /*1880*/  ISETP.GT.U32.AND P1, PT, R88.reuse, R18, PT ;  /* 0x000000125800720c */ /* 0x040fe40003f24070 */
[----:B------:R-:W-:-:S02]  /*1890*/  ISETP.GT.U32.AND P0, PT, R88, R23, PT ;  /* 0x000000175800720c */ /* 0x000fc40003f04070 */
[C---:B------:R-:W-:Y:S01]  /*18a0*/  HMMA.16816.F32 R88, R92.reuse, R90, R56 ;  /* 0x0000005a5c58723c */ /* 0x040fe20000001838 */
[----:B------:R-:W-:Y:S01]  /*18b0*/  SEL R199, RZ, 0x1fffe, !P6 ;  /* 0x0001fffeffc77807 */ /* 0x000fe20007000000 */
[----:B------:R-:W1:Y:S01]  /*18c0*/  LDSM.16.M88.4 R56, [R22+0x3800] ;  /* 0x003800001638783b */ /* 0x000e620000000200 */
[C---:B------:R-:W-:Y:S02]  /*18d0*/  ISETP.GT.U32.AND P6, PT, R25.reuse, R18, PT ;  /* 0x000000121900720c */ /* 0x040fe40003fc4070 */
[----:B------:R-:W-:Y:S01]  /*18e0*/  ISETP.GT.U32.AND P4, PT, R25, R23, PT ;  /* 0x000000171900720c */ /* 0x000fe20003f84070 */
[----:B------:R-:W-:Y:S01]  /*18f0*/  FMUL R25, R83, c[0x0][0x188] ;  /* 0x0000620053197a20 */ /* 0x000fe20000400000 */
[C---:B------:R-:W-:Y:S02]  /*1900*/  ISETP.GT.U32.AND.EX P3, PT, R27.reuse, RZ, PT, P3 ;  /* 0x000000ff1b00720c */ /* 0x040fe40003f64130 */
[----:B------:R-:W-:Y:S01]  /*1910*/  LOP3.LUT R26, R186, 0x61, RZ, 0xfc, !PT ;  /* 0x00000061ba1a7812 */ /* 0x000fe200078efcff */
[----:B------:R-:W-:Y:S01]  /*1920*/  HMMA.16816.F32 R72, R92, R74, R136 ;  /* 0x0000004a5c48723c */ /* 0x000fe20000001888 */
[----:B------:R-:W-:Y:S01]  /*1930*/  ISETP.GT.U32.AND.EX P2, PT, R27, RZ, PT, P2 ;  /* 0x000000ff1b00720c */ /* 0x000fe20003f44120 */
[----:B------:R-:W2:Y:S01]  /*1940*/  LDSM.16.M88.4 R136, [R22+0x3a00] ;  /* 0x003a00001688783b */ /* 0x000ea20000000200 */
[----:B------:R-:W-:-:S02]  /*1950*/  SEL R194, RZ, 0x1, !P3 ;  /* 0x00000001ffc27807 */ /* 0x000fc40005800000 */
[----:B------:R-:W-:Y:S02]  /*1960*/  FSEL R25, R25, -INF , !P3 ;  /* 0xff80000019197808 */ /* 0x000fe40005800000 */
[C---:B------:R-:W-:Y:S02]  /*1970*/  ISETP.GT.U32.AND P3, PT, R26.reuse, R23, PT ;  /* 0x000000171a00720c */ /* 0x040fe40003f64070 */
[C---:B------:R-:W-:Y:S01]  /*1980*/  ISETP.GT.U32.AND.EX P6, PT, R27.reuse, RZ, PT, P6 ;  /* 0x000000ff1b00720c */ /* 0x040fe20003fc4160 */
[----:B------:R-:W-:Y:S01]  /*1990*/  HMMA.16816.F32 R96, R92, R126, R96 ;  /* 0x0000007e5c60723c */ /* 0x000fe20000001860 */
[----:B------:R-:W-:Y:S02]  /*19a0*/  SEL R192, RZ, 0x4, !P2 ;  /* 0x00000004ffc07807 */ /* 0x000fe40005000000 */
[----:B------:R-:W-:Y:S02]  /*19b0*/  ISETP.GT.U32.AND P2, PT, R26, R18, PT ;  /* 0x000000121a00720c */ /* 0x000fe40003f44070 */
[----:B------:R-:W-:-:S02]  /*19c0*/  ISETP.GT.U32.AND.EX P3, PT, R27, RZ, PT, P3 ;  /* 0x000000ff1b00720c */ /* 0x000fc40003f64130 */
[C---:B------:R-:W-:Y:S01]  /*19d0*/  LOP3.LUT R26, R186.reuse, 0x69, RZ, 0xfc, !PT ;  /* 0x00000069ba1a7812 */ /* 0x040fe200078efcff */
[----:B0-----:R-:W-:Y:S01]  /*19e0*/  HMMA.16816.F32 R124, R128, R132, RZ ;  /* 0x00000084807c723c */ /* 0x001fe200000018ff */
[----:B------:R-:W-:Y:S02]  /*19f0*/  ISETP.GT.U32.AND.EX P4, PT, R27, RZ, PT, P4 ;  /* 0x000000ff1b00720c */ /* 0x000fe40003f84140 */
[----:B------:R-:W-:Y:S02]  /*1a00*/  SEL R189, RZ, 0x7fff8, !P6 ;  /* 0x0007fff8ffbd7807 */ /* 0x000fe40007000000 */
[----:B------:R-:W-:Y:S02]  /*1a10*/  IADD3 R83, P6, R186, 0x8, RZ ;  /* 0x00000008ba537810 */ /* 0x000fe40007fde0ff */
[----:B------:R-:W-:Y:S01]  /*1a20*/  IMAD.X R132, RZ, RZ, R27, P5 ;  /* 0x000000ffff847224 */ /* 0x000fe200028e061b */
[----:B------:R-:W-:Y:S02]  /*1a30*/  SEL R190, RZ, 0x1, !P3 ;  /* 0x00000001ffbe7807 */ /* 0x000fe40005800000 */
[----:B------:R-:W-:-:S02]  /*1a40*/  ISETP.GT.U32.AND P3, PT, R26, R18, PT ;  /* 0x000000121a00720c */ /* 0x000fc40003f64070 */
[----:B------:R-:W-:Y:S01]  /*1a50*/  ISETP.GT.U32.AND P5, PT, R26, R23, PT ;  /* 0x000000171a00720c */ /* 0x000fe20003fa4070 */
[----:B------:R-:W-:Y:S01]  /*1a60*/  FMUL R26, R60, c[0x0][0x188] ;  /* 0x000062003c1a7a20 */ /* 0x000fe20000400000 */
[----:B------:R-:W-:Y:S02]  /*1a70*/  SEL R191, RZ, 0x1fffe, !P4 ;  /* 0x0001fffeffbf7807 */ /* 0x000fe40006000000 */
[----:B------:R-:W-:Y:S02]  /*1a80*/  ISETP.GT.U32.AND P4, PT, R83, R18, PT ;  /* 0x000000125300720c */ /* 0x000fe40003f84070 */
[----:B------:R-:W-:Y:S02]  /*1a90*/  ISETP.GT.U32.AND.EX P1, PT, R132, RZ, PT, P1 ;  /* 0x000000ff8400720c */ /* 0x000fe40003f24110 */
[----:B------:R-:W-:Y:S01]  /*1aa0*/  LOP3.LUT R83, R186, 0x68, RZ, 0xfc, !PT ;  /* 0x00000068ba537812 */ /* 0x000fe200078efcff */
[----:B------:R-:W-:Y:S01]  /*1ab0*/  HMMA.16816.F32 R144, R128, R140, RZ ;  /* 0x0000008c8090723c */ /* 0x000fe200000018ff */
[----:B------:R-:W-:-:S02]  /*1ac0*/  FSEL R26, R26, -INF , !P1 ;  /* 0xff8000001a1a7808 */ /* 0x000fc40004800000 */
[----:B------:R-:W-:Y:S01]  /*1ad0*/  ISETP.GT.U32.AND P1, PT, R83, R23, PT ;  /* 0x000000175300720c */ /* 0x000fe20003f24070 */
[----:B------:R-:W-:Y:S01]  /*1ae0*/  FMUL R62, R62, c[0x0][0x188] ;  /* 0x000062003e3e7a20 */ /* 0x000fe20000400000 */
[C---:B------:R-:W-:Y:S02]  /*1af0*/  ISETP.GT.U32.AND.EX P2, PT, R27.reuse, RZ, PT, P2 ;  /* 0x000000ff1b00720c */ /* 0x040fe40003f44120 */
[----:B------:R-:W-:Y:S02]  /*1b00*/  ISETP.GT.U32.AND.EX P0, PT, R132, RZ, PT, P0 ;  /* 0x000000ff8400720c */ /* 0x000fe40003f04100 */
[C---:B------:R-:W-:Y:S02]  /*1b10*/  ISETP.GT.U32.AND.EX P5, PT, R27.reuse, RZ, PT, P5 ;  /* 0x000000ff1b00720c */ /* 0x040fe40003fa4150 */
[----:B------:R-:W-:Y:S02]  /*1b20*/  ISETP.GT.U32.AND.EX P1, PT, R27, RZ, PT, P1 ;  /* 0x000000ff1b00720c */ /* 0x000fe40003f24110 */
[----:B------:R-:W-:-:S02]  /*1b30*/  SEL R188, RZ, 0x4, !P2 ;  /* 0x00000004ffbc7807 */ /* 0x000fc40005000000 */
[----:B------:R-:W-:Y:S02]  /*1b40*/  ISETP.GT.U32.AND P2, PT, R83, R18, PT ;  /* 0x000000125300720c */ /* 0x000fe40003f44070 */
[----:B------:R-:W-:Y:S02]  /*1b50*/  FSEL R83, R62, -INF , !P0 ;  /* 0xff8000003e537808 */ /* 0x000fe40004000000 */
[----:B------:R-:W-:Y:S02]  /*1b60*/  SEL R62, RZ, 0x1, !P5 ;  /* 0x00000001ff3e7807 */ /* 0x000fe40006800000 */
[----:B------:R-:W-:Y:S02]  /*1b70*/  SEL R187, RZ, 0x1fffe, !P1 ;  /* 0x0001fffeffbb7807 */ /* 0x000fe40004800000 */
[C---:B------:R-:W-:Y:S02]  /*1b80*/  ISETP.GT.U32.AND.EX P3, PT, R27.reuse, RZ, PT, P3 ;  /* 0x000000ff1b00720c */ /* 0x040fe40003f64130 */
[----:B------:R-:W-:Y:S01]  /*1b90*/  IADD3 R132, P0, R186, 0x9, RZ ;  /* 0x00000009ba847810 */ /* 0x000fe20007f1e0ff */
[----:B------:R-:W-:Y:S01]  /*1ba0*/  IMAD.IADD R62, R62, 0x1, R187 ;  /* 0x000000013e3e7824 */ /* 0x000fe200078e02bb */
[----:B------:R-:W-:Y:S01]  /*1bb0*/  SEL R60, RZ, 0x4, !P3 ;  /* 0x00000004ff3c7807 */ /* 0x000fe20005800000 */
[----:B------:R-:W-:Y:S01]  /*1bc0*/  HMMA.16816.F32 R124, R92, R134, R124 ;  /* 0x000000865c7c723c */ /* 0x000fe2000000187c */
[----:B------:R-:W-:-:S02]  /*1bd0*/  ISETP.GT.U32.AND.EX P2, PT, R27, RZ, PT, P2 ;  /* 0x000000ff1b00720c */ /* 0x000fc40003f44120 */
[CC--:B------:R-:W-:Y:S02]  /*1be0*/  ISETP.GT.U32.AND P3, PT, R132.reuse, R18.reuse, PT ;  /* 0x000000128400720c */ /* 0x0c0fe40003f64070 */
[-C--:B------:R-:W-:Y:S01]  /*1bf0*/  ISETP.GT.U32.AND P5, PT, R132, R23.reuse, PT ;  /* 0x000000178400720c */ /* 0x080fe20003fa4070 */
[----:B------:R-:W-:Y:S02]  /*1c00*/  IMAD.X R200, RZ, RZ, R27, P6 ;  /* 0x000000ffffc87224 */ /* 0x000fe400030e061b */
[----:B-1----:R-:W-:Y:S01]  /*1c10*/  HMMA.16816.F32 R132, R128, R56, RZ ;  /* 0x000000388084723c */ /* 0x002fe200000018ff */
[----:B------:R-:W-:Y:S02]  /*1c20*/  IADD3 R140, P6, R186, 0x10, RZ ;  /* 0x00000010ba8c7810 */ /* 0x000fe40007fde0ff */
[----:B------:R-:W-:Y:S02]  /*1c30*/  SEL R141, RZ, 0x7fff8, !P2 ;  /* 0x0007fff8ff8d7807 */ /* 0x000fe40005000000 */
[----:B------:R-:W-:Y:S01]  /*1c40*/  LOP3.LUT R62, R62, 0x3, RZ, 0xc0, !PT ;  /* 0x000000033e3e7812 */ /* 0x000fe200078ec0ff */
[----:B------:R-:W-:Y:S01]  /*1c50*/  FMUL R100, R100, c[0x0][0x188] ;  /* 0x0000620064647a20 */ /* 0x000fe20000400000 */
[C---:B------:R-:W-:Y:S01]  /*1c60*/  ISETP.GT.U32.AND P1, PT, R140.reuse, R18, PT ;  /* 0x000000128c00720c */ /* 0x040fe20003f24070 */
[----:B------:R-:W-:Y:S01]  /*1c70*/  HMMA.16816.F32 R144, R92, R142, R144 ;  /* 0x0000008e5c90723c */ /* 0x000fe20000001890 */
[----:B------:R-:W-:-:S02]  /*1c80*/  ISETP.GT.U32.AND P2, PT, R140, R23, PT ;  /* 0x000000178c00720c */ /* 0x000fc40003f44070 */
[----:B------:R-:W-:Y:S02]  /*1c90*/  IADD3 R60, R62, R141, R60 ;  /* 0x0000008d3e3c7210 */ /* 0x000fe40007ffe03c */
[----:B------:R-:W-:-:S03]  /*1ca0*/  ISETP.GT.U32.AND.EX P4, PT, R200, RZ, PT, P4 ;  /* 0x000000ffc800720c */ /* 0x000fc60003f84140 */
[----:B--2---:R-:W-:Y:S01]  /*1cb0*/  HMMA.16816.F32 R140, R128, R136, RZ ;  /* 0x00000088808c723c */ /* 0x004fe200000018ff */
[----:B------:R-:W-:Y:S02]  /*1cc0*/  FSEL R100, R100, -INF , !P4 ;  /* 0xff80000064647808 */ /* 0x000fe40006000000 */
[----:B------:R-:W-:Y:S01]  /*1cd0*/  ISETP.GT.U32.AND P4, PT, R186, R23, PT ;  /* 0x00000017ba00720c */ /* 0x000fe20003f84070 */
[----:B------:R-:W-:Y:S02]  /*1ce0*/  FMUL R114, R114, c[0x0][0x188] ;  /* 0x0000620072727a20 */ /* 0x000fe40000400000 */
[----:B------:R-:W-:Y:S01]  /*1cf0*/  IMAD.IADD R190, R190, 0x1, R191 ;  /* 0x00000001bebe7824 */ /* 0x000fe200078e02bf */
[----:B------:R-:W-:Y:S01]  /*1d00*/  ISETP.GT.U32.AND.EX P4, PT, R27, RZ, PT, P4 ;  /* 0x000000ff1b00720c */ /* 0x000fe20003f84140 */
[----:B------:R-:W-:-:S03]  /*1d10*/  IMAD.IADD R198, R198, 0x1, R199 ;  /* 0x00000001c6c67824 */ /* 0x000fc600078e02c7 */
[----:B------:R-:W-:Y:S01]  /*1d20*/  FSEL R205, R114, -INF , !P4 ;  /* 0xff80000072cd7808 */ /* 0x000fe20006000000 */
[--C-:B------:R-:W-:Y:S01]  /*1d30*/  IMAD.X R114, RZ, RZ, R27.reuse, P0 ;  /* 0x000000ffff727224 */ /* 0x100fe200000e061b */
[----:B------:R-:W-:Y:S01]  /*1d40*/  LOP3.LUT R190, R190, 0x3, RZ, 0xc0, !PT ;  /* 0x00000003bebe7812 */ /* 0x000fe200078ec0ff */
[----:B------:R-:W-:Y:S01]  /*1d50*/  HMMA.16816.F32 R132, R92, R58, R132 ;  /* 0x0000003a5c84723c */ /* 0x000fe20000001884 */
[----:B------:R-:W-:Y:S01]  /*1d60*/  LOP3.LUT R198, R198, 0x3, RZ, 0xc0, !PT ;  /* 0x00000003c6c67812 */ /* 0x000fe200078ec0ff */
[----:B------:R-:W-:Y:S01]  /*1d70*/  FMUL R103, R103, c[0x0][0x188] ;  /* 0x0000620067677a20 */ /* 0x000fe20000400000 */
[----:B------:R-:W-:Y:S01]  /*1d80*/  IADD3 R189, R190, R189, R188 ;  /* 0x000000bdbebd7210 */ /* 0x000fe20007ffe0bc */
[----:B------:R-:W-:Y:S01]  /*1d90*/  IMAD.X R136, RZ, RZ, R27, P6 ;  /* 0x000000ffff887224 */ /* 0x000fe200030e061b */
[----:B------:R-:W-:Y:S02]  /*1da0*/  ISETP.GT.U32.AND.EX P5, PT, R114, RZ, PT, P5 ;  /* 0x000000ff7200720c */ /* 0x000fe40003fa4150 */
[----:B------:R-:W-:-:S02]  /*1db0*/  IADD3 R58, P0, R186, 0x11, RZ ;  /* 0x00000011ba3a7810 */ /* 0x000fc40007f1e0ff */
[----:B------:R-:W-:Y:S02]  /*1dc0*/  IADD3 R188, P6, R186, 0x18, RZ ;  /* 0x00000018babc7810 */ /* 0x000fe40007fde0ff */
[----:B------:R-:W-:Y:S01]  /*1dd0*/  IADD3 R197, R198, R197, R196 ;  /* 0x000000c5c6c57210 */ /* 0x000fe20007ffe0c4 */
[----:B------:R-:W-:Y:S01]  /*1de0*/  IMAD.X R196, RZ, RZ, R27, P0 ;  /* 0x000000ffffc47224 */ /* 0x000fe200000e061b */
[----:B------:R-:W-:Y:S01]  /*1df0*/  FSEL R137, R103, -INF , !P5 ;  /* 0xff80000067897808 */ /* 0x000fe20006800000 */
[----:B------:R-:W-:Y:S01]  /*1e00*/  HMMA.16816.F32 R140, R92, R138, R140 ;  /* 0x0000008a5c8c723c */ /* 0x000fe2000000188c */
[----:B------:R-:W-:Y:S01]  /*1e10*/  ISETP.GT.U32.AND P5, PT, R58, R23, PT ;  /* 0x000000173a00720c */ /* 0x000fe20003fa4070 */
[----:B------:R-:W-:-:S05]  /*1e20*/  FMUL R79, R79, c[0x0][0x188] ;  /* 0x000062004f4f7a20 */ /* 0x000fca0000400000 */
[----:B------:R-:W-:Y:S01]  /*1e30*/  IMAD.X R138, RZ, RZ, R27, P6 ;  /* 0x000000ffff8a7224 */ /* 0x000fe200030e061b */
[----:B------:R-:W-:Y:S01]  /*1e40*/  ISETP.GT.U32.AND P6, PT, R188, R23, PT ;  /* 0x00000017bc00720c */ /* 0x000fe20003fc4070 */
[----:B------:R-:W-:Y:S01]  /*1e50*/  FMUL R122, R122, c[0x0][0x188] ;  /* 0x000062007a7a7a20 */ /* 0x000fe20000400000 */
[----:B------:R-:W-:Y:S02]  /*1e60*/  ISETP.GT.U32.AND.EX P5, PT, R196, RZ, PT, P5 ;  /* 0x000000ffc400720c */ /* 0x000fe40003fa4150 */
[----:B------:R-:W-:Y:S02]  /*1e70*/  ISETP.GT.U32.AND.EX P6, PT, R138, RZ, PT, P6 ;  /* 0x000000ff8a00720c */ /* 0x000fe40003fc4160 */
[----:B------:R-:W-:Y:S02]  /*1e80*/  FSEL R217, R79, -INF , !P5 ;  /* 0xff8000004fd97808 */ /* 0x000fe40006800000 */
[----:B------:R-:W-:Y:S02]  /*1e90*/  IADD3 R220, P5, R186, 0x20, RZ ;  /* 0x00000020badc7810 */ /* 0x000fe40007fbe0ff */
[----:B------:R-:W-:-:S02]  /*1ea0*/  FSEL R213, R122, -INF , !P6 ;  /* 0xff8000007ad57808 */ /* 0x000fc40007000000 */
[----:B------:R-:W-:Y:S01]  /*1eb0*/  IADD3 R218, P6, R186, 0x21, RZ ;  /* 0x00000021bada7810 */ /* 0x000fe20007fde0ff */
[--C-:B------:R-:W-:Y:S01]  /*1ec0*/  IMAD.X R190, RZ, RZ, R27.reuse, P5 ;  /* 0x000000ffffbe7224 */ /* 0x100fe200028e061b */
[-C--:B------:R-:W-:Y:S01]  /*1ed0*/  ISETP.GT.U32.AND P5, PT, R220, R23.reuse, PT ;  /* 0x00000017dc00720c */ /* 0x080fe20003fa4070 */
[----:B------:R-:W-:Y:S02]  /*1ee0*/  FMUL R66, R66, c[0x0][0x188] ;  /* 0x0000620042427a20 */ /* 0x000fe40000400000 */
[----:B------:R-:W-:Y:S01]  /*1ef0*/  IMAD.X R122, RZ, RZ, R27, P6 ;  /* 0x000000ffff7a7224 */ /* 0x000fe200030e061b */
[----:B------:R-:W-:Y:S01]  /*1f00*/  ISETP.GT.U32.AND P6, PT, R218, R23, PT ;  /* 0x00000017da00720c */ /* 0x000fe20003fc4070 */
[----:B------:R-:W-:Y:S01]  /*1f10*/  IMAD.IADD R194, R194, 0x1, R195 ;  /* 0x00000001c2c27824 */ /* 0x000fe200078e02c3 */
[----:B------:R-:W-:Y:S01]  /*1f20*/  ISETP.GT.U32.AND.EX P5, PT, R190, RZ, PT, P5 ;  /* 0x000000ffbe00720c */ /* 0x000fe20003fa4150 */
[----:B------:R-:W-:Y:S01]  /*1f30*/  FMUL R78, R78, c[0x0][0x188] ;  /* 0x000062004e4e7a20 */ /* 0x000fe20000400000 */
[----:B------:R-:W-:Y:S01]  /*1f40*/  ISETP.GT.U32.AND.EX P2, PT, R136, RZ, PT, P2 ;  /* 0x000000ff8800720c */ /* 0x000fe20003f44120 */
[----:B------:R-:W-:Y:S01]  /*1f50*/  FMUL R67, R67, c[0x0][0x188] ;  /* 0x0000620043437a20 */ /* 0x000fe20000400000 */
[----:B------:R-:W-:-:S02]  /*1f60*/  ISETP.GT.U32.AND.EX P6, PT, R122, RZ, PT, P6 ;  /* 0x000000ff7a00720c */ /* 0x000fc40003fc4160 */
[----:B------:R-:W-:Y:S02]  /*1f70*/  FSEL R211, R66, -INF , !P5 ;  /* 0xff80000042d37808 */ /* 0x000fe40006800000 */
[----:B------:R-:W-:Y:S02]  /*1f80*/  LOP3.LUT R194, R194, 0x3, RZ, 0xc0, !PT ;  /* 0x00000003c2c27812 */ /* 0x000fe400078ec0ff */
[----:B------:R-:W-:Y:S02]  /*1f90*/  FSEL R139, R78, -INF , !P2 ;  /* 0xff8000004e8b7808 */ /* 0x000fe40005000000 */
[C---:B------:R-:W-:Y:S02]  /*1fa0*/  IADD3 R222, P5, R186.reuse, 0x29, RZ ;  /* 0x00000029bade7810 */ /* 0x040fe40007fbe0ff */
[----:B------:R-:W-:Y:S02]  /*1fb0*/  IADD3 R227, P2, R186, 0x19, RZ ;  /* 0x00000019bae37810 */ /* 0x000fe40007f5e0ff */
[----:B------:R-:W-:-:S02]  /*1fc0*/  FSEL R201, R67, -INF , !P6 ;  /* 0xff80000043c97808 */ /* 0x000fc40007000000 */
[----:B------:R-:W-:Y:S02]  /*1fd0*/  IADD3 R66, P6, R186, 0x30, RZ ;  /* 0x00000030ba427810 */ /* 0x000fe40007fde0ff */
[----:B------:R-:W-:Y:S01]  /*1fe0*/  IADD3 R192, R194, R193, R192 ;  /* 0x000000c1c2c07210 */ /* 0x000fe20007ffe0c0 */
[--C-:B------:R-:W-:Y:S01]  /*1ff0*/  IMAD.X R194, RZ, RZ, R27.reuse, P5 ;  /* 0x000000ffffc27224 */ /* 0x100fe200028e061b */
[-C--:B------:R-:W-:Y:S01]  /*2000*/  ISETP.GT.U32.AND P5, PT, R222, R23.reuse, PT ;  /* 0x00000017de00720c */ /* 0x080fe20003fa4070 */
[--C-:B------:R-:W-:Y:S01]  /*2010*/  IMAD.X R206, RZ, RZ, R27.reuse, P2 ;  /* 0x000000ffffce7224 */ /* 0x100fe200010e061b */
[-C--:B------:R-:W-:Y:S01]  /*2020*/  ISETP.GT.U32.AND P2, PT, R227, R23.reuse, PT ;  /* 0x00000017e300720c */ /* 0x080fe20003f44070 */
[----:B------:R-:W-:Y:S01]  /*2030*/  IMAD.X R198, RZ, RZ, R27, P6 ;  /* 0x000000ffffc67224 */ /* 0x000fe200030e061b */
[----:B------:R-:W-:Y:S01]  /*2040*/  ISETP.GT.U32.AND P6, PT, R66, R23, PT ;  /* 0x000000174200720c */ /* 0x000fe20003fc4070 */
[----:B------:R-:W-:Y:S01]  /*2050*/  FMUL R75, R75, c[0x0][0x188] ;  /* 0x000062004b4b7a20 */ /* 0x000fe20000400000 */
[----:B------:R-:W-:Y:S01]  /*2060*/  LOP3.LUT R192, R192, 0xf, RZ, 0xc0, !PT ;  /* 0x0000000fc0c07812 */ /* 0x000fe200078ec0ff */
[----:B------:R-:W-:Y:S01]  /*2070*/  FMUL R123, R123, c[0x0][0x188] ;  /* 0x000062007b7b7a20 */ /* 0x000fe20000400000 */
[----:B------:R-:W-:Y:S01]  /*2080*/  ISETP.GT.U32.AND.EX P5, PT, R194, RZ, PT, P5 ;  /* 0x000000ffc200720c */ /* 0x000fe20003fa4150 */
[----:B------:R-:W-:Y:S01]  /*2090*/  FMUL R70, R70, c[0x0][0x188] ;  /* 0x0000620046467a20 */ /* 0x000fe20000400000 */
[----:B------:R-:W-:-:S02]  /*20a0*/  ISETP.GT.U32.AND.EX P2, PT, R206, RZ, PT, P2 ;  /* 0x000000ffce00720c */ /* 0x000fc40003f44120 */
[----:B------:R-:W-:Y:S01]  /*20b0*/  ISETP.GT.U32.AND.EX P6, PT, R198, RZ, PT, P6 ;  /* 0x000000ffc600720c */ /* 0x000fe20003fc4160 */
[----:B------:R-:W-:Y:S01]  /*20c0*/  IMAD R192, R197, 0x10, R192 ;  /* 0x00000010c5c07824 */ /* 0x000fe200078e02c0 */
[----:B------:R-:W-:Y:S02]  /*20d0*/  FSEL R207, R75, -INF , !P5 ;  /* 0xff8000004bcf7808 */ /* 0x000fe40006800000 */
[----:B------:R-:W-:Y:S02]  /*20e0*/  FSEL R215, R123, -INF , !P2 ;  /* 0xff8000007bd77808 */ /* 0x000fe40005000000 */
[C---:B------:R-:W-:Y:S02]  /*20f0*/  IADD3 R231, P5, R186.reuse, 0x31, RZ ;  /* 0x00000031bae77810 */ /* 0x040fe40007fbe0ff */
[----:B------:R-:W-:Y:S02]  /*2100*/  IADD3 R230, P2, R186, 0x28, RZ ;  /* 0x00000028bae67810 */ /* 0x000fe40007f5e0ff */
[----:B------:R-:W-:-:S02]  /*2110*/  FSEL R197, R70, -INF , !P6 ;  /* 0xff80000046c57808 */ /* 0x000fc40007000000 */
[----:B------:R-:W-:Y:S01]  /*2120*/  IADD3 R229, P6, R186, 0x39, RZ ;  /* 0x00000039bae57810 */ /* 0x000fe20007fde0ff */
[----:B------:R-:W-:Y:S01]  /*2130*/  IMAD.SHL.U32 R56, R60, 0x100, RZ ;  /* 0x000001003c387824 */ /* 0x000fe200078e00ff */
[-C--:B------:R-:W-:Y:S01]  /*2140*/  ISETP.GE.U32.AND P4, PT, R186, R23.reuse, PT ;  /* 0x00000017ba00720c */ /* 0x080fe20003f86070 */
[--C-:B------:R-:W-:Y:S01]  /*2150*/  IMAD.X R202, RZ, RZ, R27.reuse, P5 ;  /* 0x000000ffffca7224 */ /* 0x100fe200028e061b */
[----:B------:R-:W-:Y:S01]  /*2160*/  LOP3.LUT R57, R192, 0xff, RZ, 0xc0, !PT ;  /* 0x000000ffc0397812 */ /* 0x000fe200078ec0ff */
[--C-:B------:R-:W-:Y:S01]  /*2170*/  IMAD.X R192, RZ, RZ, R27.reuse, P2 ;  /* 0x000000ffffc07224 */ /* 0x100fe200010e061b */
[-C--:B------:R-:W-:Y:S01]  /*2180*/  ISETP.GT.U32.AND P5, PT, R231, R23.reuse, PT ;  /* 0x00000017e700720c */ /* 0x080fe20003fa4070 */
[----:B------:R-:W-:Y:S01]  /*2190*/  FMUL R60, R115, c[0x0][0x188] ;  /* 0x00006200733c7a20 */ /* 0x000fe20000400000 */
[----:B------:R-:W-:Y:S01]  /*21a0*/  ISETP.GT.U32.AND P2, PT, R230, R23, PT ;  /* 0x00000017e600720c */ /* 0x000fe20003f44070 */
[----:B------:R-:W-:Y:S01]  /*21b0*/  IMAD.X R204, RZ, RZ, R27, P6 ;  /* 0x000000ffffcc7224 */ /* 0x000fe200030e061b */
[----:B------:R-:W-:Y:S01]  /*21c0*/  ISETP.GE.U32.AND.EX P4, PT, R27, RZ, PT, P4 ;  /* 0x000000ff1b00720c */ /* 0x000fe20003f86140 */
[----:B------:R-:W-:Y:S01]  /*21d0*/  FMUL R71, R71, c[0x0][0x188] ;  /* 0x0000620047477a20 */ /* 0x000fe20000400000 */
[----:B------:R-:W-:-:S02]  /*21e0*/  ISETP.GT.U32.AND P0, PT, R186, R18, PT ;  /* 0x00000012ba00720c */ /* 0x000fc40003f04070 */
[----:B------:R-:W-:Y:S01]  /*21f0*/  ISETP.GT.U32.AND P6, PT, R229, R23, PT ;  /* 0x00000017e500720c */ /* 0x000fe20003fc4070 */
[----:B------:R-:W-:Y:S01]  /*2200*/  FMUL R74, R74, c[0x0][0x188] ;  /* 0x000062004a4a7a20 */ /* 0x000fe20000400000 */
[----:B------:R-:W-:Y:S01]  /*2210*/  LOP3.LUT R56, R56, 0xf00, RZ, 0xe2, !PT ;  /* 0x00000f0038387812 */ /* 0x000fe200078ee2ff */
[----:B------:R-:W-:Y:S01]  /*2220*/  FMUL R63, R63, c[0x0][0x188] ;  /* 0x000062003f3f7a20 */ /* 0x000fe20000400000 */
[----:B------:R-:W-:Y:S01]  /*2230*/  ISETP.GT.U32.AND.EX P5, PT, R202, RZ, PT, P5 ;  /* 0x000000ffca00720c */ /* 0x000fe20003fa4150 */
[----:B------:R-:W-:Y:S01]  /*2240*/  FMUL R102, R102, c[0x0][0x188] ;  /* 0x0000620066667a20 */ /* 0x000fe20000400000 */
[----:B------:R-:W-:Y:S02]  /*2250*/  ISETP.GT.U32.AND.EX P2, PT, R192, RZ, PT, P2 ;  /* 0x000000ffc000720c */ /* 0x000fe40003f44120 */
[----:B------:R-:W-:Y:S02]  /*2260*/  FSEL R60, R60, -INF , !P4 ;  /* 0xff8000003c3c7808 */ /* 0x000fe40006000000 */
[----:B------:R-:W-:-:S02]  /*2270*/  ISETP.GT.U32.AND.EX P6, PT, R204, RZ, PT, P6 ;  /* 0x000000ffcc00720c */ /* 0x000fc40003fc4160 */
[----:B------:R-:W-:Y:S02]  /*2280*/  ISETP.GT.U32.AND.EX P0, PT, R27, RZ, PT, P0 ;  /* 0x000000ff1b00720c */ /* 0x000fe40003f04100 */
[----:B------:R-:W-:Y:S01]  /*2290*/  LOP3.LUT R214, R186, 0x58, RZ, 0xfc, !PT ;  /* 0x00000058bad67812 */ /* 0x000fe200078efcff */
[----:B------:R-:W-:Y:S01]  /*22a0*/  IMAD R56, R189, 0x1000, R56 ;  /* 0x00001000bd387824 */ /* 0x000fe200078e0238 */
[----:B------:R-:W-:Y:S01]  /*22b0*/  FSEL R123, R71, -INF , !P5 ;  /* 0xff800000477b7808 */ /* 0x000fe20006800000 */
[----:B------:R-:W-:Y:S01]  /*22c0*/  FMUL R71, R127, c[0x0][0x188] ;  /* 0x000062007f477a20 */ /* 0x000fe20000400000 */
[----:B------:R-:W-:Y:S02]  /*22d0*/  FSEL R209, R74, -INF , !P2 ;  /* 0xff8000004ad17808 */ /* 0x000fe40005000000 */
[----:B------:R-:W-:Y:S02]  /*22e0*/  FSEL R75, R63, -INF , !P6 ;  /* 0xff8000003f4b7808 */ /* 0x000fe40007000000 */
[----:B------:R-:W-:-:S02]  /*22f0*/  FSEL R127, R102, -INF , !P0 ;  /* 0xff800000667f7808 */ /* 0x000fc40004000000 */
[----:B------:R-:W-:Y:S02]  /*2300*/  FMNMX R74, R205, R60, !PT ;  /* 0x0000003ccd4a7209 */ /* 0x000fe40007800000 */
[----:B------:R-:W-:Y:S02]  /*2310*/  LOP3.LUT R216, R186, 0x59, RZ, 0xfc, !PT ;  /* 0x00000059bad87812 */ /* 0x000fe400078efcff */
[-C--:B------:R-:W-:Y:S01]  /*2320*/  ISETP.GT.U32.AND P6, PT, R214, R23.reuse, PT ;  /* 0x00000017d600720c */ /* 0x080fe20003fc4070 */
[----:B------:R-:W-:Y:S01]  /*2330*/  IMAD.IADD R62, R56, 0x1, R57 ;  /* 0x00000001383e7824 */ /* 0x000fe200078e0239 */
[----:B------:R-:W-:Y:S01]  /*2340*/  ISETP.GT.U32.AND P4, PT, R58, R18, PT ;  /* 0x000000123a00720c */ /* 0x000fe20003f84070 */
[----:B------:R-:W-:Y:S01]  /*2350*/  FMUL R67, R146, c[0x0][0x188] ;  /* 0x0000620092437a20 */ /* 0x000fe20000400000 */
[----:B------:R-:W-:Y:S01]  /*2360*/  FMNMX R78, R127, R74, !PT ;  /* 0x0000004a7f4e7209 */ /* 0x000fe20007800000 */
[----:B------:R-:W0:Y:S01]  /*2370*/  LDSM.16.M88.4 R56, [R22+0x3c00] ;  /* 0x003c00001638783b */ /* 0x000e220000000200 */
[----:B------:R-:W-:-:S02]  /*2380*/  ISETP.GT.U32.AND P5, PT, R216, R23, PT ;  /* 0x00000017d800720c */ /* 0x000fc40003fa4070 */
[----:B------:R-:W-:Y:S02]  /*2390*/  ISETP.GT.U32.AND.EX P6, PT, R27, RZ, PT, P6 ;  /* 0x000000ff1b00720c */ /* 0x000fe40003fc4160 */
[C---:B------:R-:W-:Y:S01]  /*23a0*/  LOP3.LUT R208, R186.reuse, 0x50, RZ, 0xfc, !PT ;  /* 0x00000050bad07812 */ /* 0x040fe200078efcff */
[----:B------:R-:W-:Y:S01]  /*23b0*/  FMUL R63, R147, c[0x0][0x188] ;  /* 0x00006200933f7a20 */ /* 0x000fe20000400000 */
[----:B------:R-:W-:Y:S02]  /*23c0*/  FMNMX R78, R137, R78, !PT ;  /* 0x0000004e894e7209 */ /* 0x000fe40007800000 */
[----:B------:R-:W-:Y:S02]  /*23d0*/  ISETP.GT.U32.AND.EX P5, PT, R27, RZ, PT, P5 ;  /* 0x000000ff1b00720c */ /* 0x000fe40003fa4150 */
[----:B------:R-:W-:Y:S02]  /*23e0*/  FSEL R67, R67, -INF , !P6 ;  /* 0xff80000043437808 */ /* 0x000fe40007000000 */
[----:B------:R-:W-:-:S02]  /*23f0*/  LOP3.LUT R210, R186, 0x51, RZ, 0xfc, !PT ;  /* 0x00000051bad27812 */ /* 0x000fc400078efcff */
[-C--:B------:R-:W-:Y:S01]  /*2400*/  ISETP.GT.U32.AND P6, PT, R208, R23.reuse, PT ;  /* 0x00000017d000720c */ /* 0x080fe20003fc4070 */
[----:B------:R-:W-:Y:S01]  /*2410*/  FMUL R79, R126, c[0x0][0x188] ;  /* 0x000062007e4f7a20 */ /* 0x000fe20000400000 */
[----:B------:R-:W-:Y:S02]  /*2420*/  FMNMX R78, R139, R78, !PT ;  /* 0x0000004e8b4e7209 */ /* 0x000fe40007800000 */
[----:B------:R-:W-:Y:S02]  /*2430*/  FSEL R63, R63, -INF , !P5 ;  /* 0xff8000003f3f7808 */ /* 0x000fe40006800000 */
[----:B------:R-:W-:Y:S02]  /*2440*/  ISETP.GT.U32.AND P5, PT, R210, R23, PT ;  /* 0x00000017d200720c */ /* 0x000fe40003fa4070 */
[----:B------:R-:W-:Y:S02]  /*2450*/  ISETP.GT.U32.AND.EX P6, PT, R27, RZ, PT, P6 ;  /* 0x000000ff1b00720c */ /* 0x000fe40003fc4160 */
[----:B------:R-:W-:-:S02]  /*2460*/  LOP3.LUT R228, R186, 0x48, RZ, 0xfc, !PT ;  /* 0x00000048bae47812 */ /* 0x000fc400078efcff */
[----:B------:R-:W-:Y:S02]  /*2470*/  FMNMX R78, R217, R78, !PT ;  /* 0x0000004ed94e7209 */ /* 0x000fe40007800000 */
[----:B------:R-:W-:Y:S02]  /*2480*/  ISETP.GT.U32.AND.EX P5, PT, R27, RZ, PT, P5 ;  /* 0x000000ff1b00720c */ /* 0x000fe40003fa4150 */
[----:B------:R-:W-:Y:S02]  /*2490*/  FSEL R79, R79, -INF , !P6 ;  /* 0xff8000004f4f7808 */ /* 0x000fe40007000000 */
[----:B------:R-:W-:Y:S02]  /*24a0*/  LOP3.LUT R200, R186, 0x49, RZ, 0xfc, !PT ;  /* 0x00000049bac87812 */ /* 0x000fe400078efcff */
[----:B------:R-:W-:Y:S02]  /*24b0*/  ISETP.GT.U32.AND P6, PT, R228, R23, PT ;  /* 0x00000017e400720c */ /* 0x000fe40003fc4070 */
[----:B------:R-:W-:Y:S01]  /*24c0*/  FMNMX R78, R213, R78, !PT ;  /* 0x0000004ed54e7209 */ /* 0x000fe20007800000 */
[----:B------:R-:W-:Y:S01]  /*24d0*/  FMUL R90, R90, c[0x0][0x188] ;  /* 0x000062005a5a7a20 */ /* 0x000fe20000400000 */
[----:B------:R-:W-:-:S02]  /*24e0*/  FSEL R71, R71, -INF , !P5 ;  /* 0xff80000047477808 */ /* 0x000fc40006800000 */
[----:B------:R-:W-:Y:S02]  /*24f0*/  ISETP.GT.U32.AND P5, PT, R200, R23, PT ;  /* 0x00000017c800720c */ /* 0x000fe40003fa4070 */
[----:B------:R-:W-:Y:S02]  /*2500*/  ISETP.GT.U32.AND.EX P6, PT, R27, RZ, PT, P6 ;  /* 0x000000ff1b00720c */ /* 0x000fe40003fc4160 */
[C---:B------:R-:W-:Y:S02]  /*2510*/  LOP3.LUT R146, R186.reuse, 0x40, RZ, 0xfc, !PT ;  /* 0x00000040ba927812 */ /* 0x040fe400078efcff */
[----:B------:R-:W-:Y:S01]  /*2520*/  FMNMX R78, R215, R78, !PT ;  /* 0x0000004ed74e7209 */ /* 0x000fe20007800000 */
[----:B------:R-:W-:Y:S01]  /*2530*/  FMUL R91, R91, c[0x0][0x188] ;  /* 0x000062005b5b7a20 */ /* 0x000fe20000400000 */
[----:B------:R-:W-:Y:S02]  /*2540*/  ISETP.GE.U32.AND P2, PT, R186, R18, PT ;  /* 0x00000012ba00720c */ /* 0x000fe40003f46070 */
[----:B------:R-:W-:-:S02]  /*2550*/  ISETP.GT.U32.AND.EX P5, PT, R27, RZ, PT, P5 ;  /* 0x000000ff1b00720c */ /* 0x000fc40003fa4150 */
[----:B------:R-:W-:Y:S02]  /*2560*/  FSEL R115, R90, -INF , !P6 ;  /* 0xff8000005a737808 */ /* 0x000fe40007000000 */
[----:B------:R-:W-:Y:S02]  /*2570*/  LOP3.LUT R186, R186, 0x41, RZ, 0xfc, !PT ;  /* 0x00000041baba7812 */ /* 0x000fe400078efcff */
[----:B------:R-:W-:Y:S02]  /*2580*/  ISETP.GT.U32.AND P6, PT, R146, R23, PT ;  /* 0x000000179200720c */ /* 0x000fe40003fc4070 */
[----:B------:R-:W-:Y:S02]  /*2590*/  FMNMX R78, R211, R78, !PT ;  /* 0x0000004ed34e7209 */ /* 0x000fe40007800000 */
[----:B------:R-:W-:Y:S01]  /*25a0*/  LOP3.LUT R62, R62, 0xffff, RZ, 0xc0, !PT ;  /* 0x0000ffff3e3e7812 */ /* 0x000fe200078ec0ff */
[----:B------:R-:W-:Y:S01]  /*25b0*/  FMUL R98, R98, c[0x0][0x188] ;  /* 0x0000620062627a20 */ /* 0x000fe20000400000 */
[----:B------:R-:W-:-:S02]  /*25c0*/  FSEL R103, R91, -INF , !P5 ;  /* 0xff8000005b677808 */ /* 0x000fc40006800000 */
[----:B------:R-:W-:Y:S02]  /*25d0*/  ISETP.GT.U32.AND P5, PT, R186, R23, PT ;  /* 0x00000017ba00720c */ /* 0x000fe40003fa4070 */
[----:B------:R-:W-:Y:S02]  /*25e0*/  ISETP.GT.U32.AND.EX P6, PT, R27, RZ, PT, P6 ;  /* 0x000000ff1b00720c */ /* 0x000fe40003fc4160 */
[----:B------:R-:W-:Y:S02]  /*25f0*/  FMNMX R78, R201, R78, !PT ;  /* 0x0000004ec94e7209 */ /* 0x000fe40007800000 */
[----:B------:R-:W-:Y:S01]  /*2600*/  SHF.R.U32.HI R74, RZ, 0xc, R62 ;  /* 0x0000000cff4a7819 */ /* 0x000fe2000001163e */
[----:B------:R-:W-:Y:S01]  /*2610*/  FMUL R99, R99, c[0x0][0x188] ;  /* 0x0000620063637a20 */ /* 0x000fe20000400000 */
[----:B------:R-:W-:Y:S01]  /*2620*/  ISETP.GT.U32.AND.EX P5, PT, R27, RZ, PT, P5 ;  /* 0x000000ff1b00720c */ /* 0x000fe20003fa4150 */
[----:B------:R-:W-:Y:S01]  /*2630*/  FMUL R91, R135, c[0x0][0x188] ;  /* 0x00006200875b7a20 */ /* 0x000fe20000400000 */
[----:B------:R-:W-:-:S02]  /*2640*/  FSEL R203, R98, -INF , !P6 ;  /* 0xff80000062cb7808 */ /* 0x000fc40007000000 */
[----:B------:R-:W-:Y:S02]  /*2650*/  FMNMX R78, R209, R78, !PT ;  /* 0x0000004ed14e7209 */ /* 0x000fe40007800000 */
[----:B------:R-:W-:Y:S02]  /*2660*/  LOP3.LUT P6, RZ, R74, 0x1, RZ, 0xc0, !PT ;  /* 0x000000014aff7812 */ /* 0x000fe400078cc0ff */
[----:B------:R-:W-:Y:S02]  /*2670*/  SHF.R.U32.HI R74, RZ, 0x8, R62 ;  /* 0x00000008ff4a7819 */ /* 0x000fe4000001163e */
[----:B------:R-:W-:Y:S01]  /*2680*/  FSEL R199, R99, -INF , !P5 ;  /* 0xff80000063c77808 */ /* 0x000fe20006800000 */
[----:B------:R-:W-:Y:S01]  /*2690*/  FMUL R99, R143, c[0x0][0x188] ;  /* 0x000062008f637a20 */ /* 0x000fe20000400000 */
[----:B------:R-:W-:Y:S02]  /*26a0*/  FMNMX R78, R207, R78, !PT ;  /* 0x0000004ecf4e7209 */ /* 0x000fe40007800000 */
[----:B------:R-:W-:-:S02]  /*26b0*/  FSEL R91, R91, -INF , !P6 ;  /* 0xff8000005b5b7808 */ /* 0x000fc40007000000 */
[----:B------:R-:W-:Y:S02]  /*26c0*/  LOP3.LUT P6, RZ, R74, 0x1, RZ, 0xc0, !PT ;  /* 0x000000014aff7812 */ /* 0x000fe400078cc0ff */
[--C-:B------:R-:W-:Y:S01]  /*26d0*/  SHF.R.U32.HI R74, RZ, 0x4, R62.reuse ;  /* 0x00000004ff4a7819 */ /* 0x100fe2000001163e */
[----:B0-----:R-:W-:Y:S01]  /*26e0*/  HMMA.16816.F32 R128, R128, R56, RZ ;  /* 0x000000388080723c */ /* 0x001fe200000018ff */
[----:B------:R-:W-:Y:S02]  /*26f0*/  FMNMX R78, R197, R78, !PT ;  /* 0x0000004ec54e7209 */ /* 0x000fe40007800000 */
[----:B------:R-:W-:Y:S02]  /*2700*/  FSEL R99, R99, -INF , !P6 ;  /* 0xff80000063637808 */ /* 0x000fe40007000000 */
[----:B------:R-:W-:Y:S02]  /*2710*/  LOP3.LUT P6, RZ, R74, 0x1, RZ, 0xc0, !PT ;  /* 0x000000014aff7812 */ /* 0x000fe400078cc0ff */
[----:B------:R-:W-:-:S02]  /*2720*/  SHF.R.U32.HI R70, RZ, 0xd, R62 ;  /* 0x0000000dff467819 */ /* 0x000fc4000001163e */
[----:B------:R-:W-:Y:S01]  /*2730*/  FMNMX R74, R123, R78, !PT ;  /* 0x0000004e7b4a7209 */ /* 0x000fe20007800000 */
[----:B------:R-:W-:Y:S01]  /*2740*/  FMUL R134, R134, c[0x0][0x188] ;  /* 0x0000620086867a20 */ /* 0x000fe20000400000 */
[----:B------:R-:W-:Y:S02]  /*2750*/  LOP3.LUT P5, RZ, R70, 0x1, RZ, 0xc0, !PT ;  /* 0x0000000146ff7812 */ /* 0x000fe400078ac0ff */
[----:B------:R-:W-:Y:S02]  /*2760*/  FMNMX R74, R83, R74, !PT ;  /* 0x0000004a534a7209 */ /* 0x000fe40007800000 */
[----:B------:R-:W-:Y:S01]  /*2770*/  SHF.R.U32.HI R70, RZ, 0x9, R62 ;  /* 0x00000009ff467819 */ /* 0x000fe2000001163e */
[----:B------:R-:W-:Y:S01]  /*2780*/  FMUL R142, R142, c[0x0][0x188] ;  /* 0x000062008e8e7a20 */ /* 0x000fe20000400000 */
[----:B------:R-:W-:Y:S02]  /*2790*/  FSEL R187, R134, -INF , !P5 ;  /* 0xff80000086bb7808 */ /* 0x000fe40006800000 */
[----:B------:R-:W-:-:S02]  /*27a0*/  FMNMX R74, R75, R74, !PT ;  /* 0x0000004a4b4a7209 */ /* 0x000fc40007800000 */
[----:B------:R-:W-:Y:S01]  /*27b0*/  LOP3.LUT P5, RZ, R70, 0x1, RZ, 0xc0, !PT ;  /* 0x0000000146ff7812 */ /* 0x000fe200078ac0ff */
[C---:B------:R-:W-:Y:S01]  /*27c0*/  IMAD.WIDE R134, R10.reuse, 0x2, R28 ;  /* 0x000000020a867825 */ /* 0x040fe200078e021c */
[----:B------:R-:W-:Y:S02]  /*27d0*/  SHF.R.U32.HI R70, RZ, 0x5, R62 ;  /* 0x00000005ff467819 */ /* 0x000fe4000001163e */
[----:B------:R-:W-:Y:S01]  /*27e0*/  FMNMX R74, R203, R74, !PT ;  /* 0x0000004acb4a7209 */ /* 0x000fe20007800000 */
[----:B------:R-:W-:Y:S01]  /*27f0*/  IMAD.WIDE R56, R10, 0x2, R34 ;  /* 0x000000020a387825 */ /* 0x000fe200078e0222 */
[----:B------:R-:W-:Y:S02]  /*2800*/  FSEL R189, R142, -INF , !P5 ;  /* 0xff8000008ebd7808 */ /* 0x000fe40006800000 */
[----:B------:R-:W-:Y:S01]  /*2810*/  LOP3.LUT P5, RZ, R70, 0x1, RZ, 0xc0, !PT ;  /* 0x0000000146ff7812 */ /* 0x000fe200078ac0ff */
[----:B------:R-:W-:Y:S01]  /*2820*/  IMAD.WIDE R224, R10, 0x2, R32 ;  /* 0x000000020ae07825 */ /* 0x000fe200078e0220 */
[----:B------:R0:W2:Y:S01]  /*2830*/  LDG.E.U16 R70, [R134.64] ;  /* 0x0000000686467981 */ /* 0x0000a2000c1e1500 */
[----:B------:R-:W-:-:S02]  /*2840*/  FMNMX R90, R199, R74, !PT ;  /* 0x0000004ac75a7209 */ /* 0x000fc40007800000 */
[C---:B------:R-:W-:Y:S01]  /*2850*/  IMAD.WIDE R232, R10.reuse, 0x2, R30 ;  /* 0x000000020ae87825 */ /* 0x040fe200078e021e */
[----:B------:R1:W3:Y:S03]  /*2860*/  LDG.E.U16 R78, [R224.64] ;  /* 0x00000006e04e7981 */ /* 0x0002e6000c1e1500 */
[C---:B------:R-:W-:Y:S01]  /*2870*/  IMAD.WIDE R142, R10.reuse, 0x2, R36 ;  /* 0x000000020a8e7825 */ /* 0x040fe200078e0224 */
[----:B------:R4:W5:Y:S03]  /*2880*/  LDG.E.U16 R57, [R56.64] ;  /* 0x0000000638397981 */ /* 0x000966000c1e1500 */
[C---:B0-----:R-:W-:Y:S01]  /*2890*/  IMAD.WIDE R134, R10.reuse, 0x2, R44 ;  /* 0x000000020a867825 */ /* 0x041fe200078e022c */
[----:B------:R0:W2:Y:S01]  /*28a0*/  LDG.E.U16 R193, [R232.64] ;  /* 0x00000006e8c17981 */ /* 0x0000a2000c1e1500 */
[----:B------:R-:W-:Y:S02]  /*28b0*/  HMMA.16816.F32 R128, R92, R58, R128 ;  /* 0x0000003a5c80723c */ /* 0x000fe40000001880 */
[----:B-1----:R-:W-:Y:S01]  /*28c0*/  IMAD.WIDE R224, R10, 0x2, R52 ;  /* 0x000000020ae07825 */ /* 0x002fe200078e0234 */
[----:B------:R1:W2:Y:S01]  /*28d0*/  LDG.E.U16 R98, [R142.64] ;  /* 0x000000068e627981 */ /* 0x0002a2000c1e1500 */
[----:B----4-:R-:W-:-:S02]  /*28e0*/  FMNMX R56, R115, R90, !PT ;  /* 0x0000005a73387209 */ /* 0x010fc40007800000 */
[C---:B------:R-:W-:Y:S01]  /*28f0*/  IMAD.WIDE R238, R10.reuse, 0x2, R38 ;  /* 0x000000020aee7825 */ /* 0x040fe200078e0226 */
[----:B------:R4:W2:Y:S03]  /*2900*/  LDG.E.U16 R90, [R134.64] ;  /* 0x00000006865a7981 */ /* 0x0008a6000c1e1500 */
[C---:B0-----:R-:W-:Y:S01]  /*2910*/  IMAD.WIDE R232, R10.reuse, 0x2, R46 ;  /* 0x000000020ae87825 */ /* 0x041fe200078e022e */
[----:B------:R0:W2:Y:S03]  /*2920*/  LDG.E.U16 R212, [R224.64] ;  /* 0x00000006e0d47981 */ /* 0x0000a6000c1e1500 */
[C---:B------:R-:W-:Y:S01]  /*2930*/  IMAD.WIDE R92, R10.reuse, 0x2, R54 ;  /* 0x000000020a5c7825 */ /* 0x040fe200078e0236 */
[----:B------:R-:W2:Y:S03]  /*2940*/  LDG.E.U16 R195, [R238.64] ;  /* 0x00000006eec37981 */ /* 0x000ea6000c1e1500 */
[C---:B------:R-:W-:Y:S01]  /*2950*/  IMAD.WIDE R236, R10.reuse, 0x2, R40 ;  /* 0x000000020aec7825 */ /* 0x040fe200078e0228 */
[----:B------:R-:W2:Y:S03]  /*2960*/  LDG.E.U16 R221, [R232.64] ;  /* 0x00000006e8dd7981 */ /* 0x000ea6000c1e1500 */
[C---:B-1----:R-:W-:Y:S01]  /*2970*/  IMAD.WIDE R142, R10.reuse, 0x2, R48 ;  /* 0x000000020a8e7825 */ /* 0x042fe200078e0230 */
[----:B------:R1:W2:Y:S03]  /*2980*/  LDG.E.U16 R223, [R92.64] ;  /* 0x000000065cdf7981 */ /* 0x0002a6000c1e1500 */
[C---:B----4-:R-:W-:Y:S01]  /*2990*/  IMAD.WIDE R134, R10.reuse, 0x2, R148 ;  /* 0x000000020a867825 */ /* 0x050fe200078e0294 */
[----:B------:R-:W4:Y:S03]  /*29a0*/  LDG.E.U16 R74, [R236.64] ;  /* 0x00000006ec4a7981 */ /* 0x000f26000c1e1500 */
[C---:B------:R-:W-:Y:S01]  /*29b0*/  IMAD.WIDE R234, R10.reuse, 0x2, R42 ;  /* 0x000000020aea7825 */ /* 0x040fe200078e022a */
[----:B------:R1:W2:Y:S03]  /*29c0*/  LDG.E.U16 R226, [R142.64] ;  /* 0x000000068ee27981 */ /* 0x0002a6000c1e1500 */
[C---:B------:R-:W-:Y:S01]  /*29d0*/  IMAD.WIDE R94, R10.reuse, 0x2, R50 ;  /* 0x000000020a5e7825 */ /* 0x040fe200078e0232 */
[----:B0-----:R0:W2:Y:S03]  /*29e0*/  LDG.E.U16 R224, [R134.64] ;  /* 0x0000000686e07981 */ /* 0x0010a6000c1e1500 */
[----:B------:R-:W-:Y:S01]  /*29f0*/  IMAD.WIDE R58, R10, 0x2, R150 ;  /* 0x000000020a3a7825 */ /* 0x000fe200078e0296 */
[----:B------:R-:W2:Y:S04]  /*2a00*/  LDG.E.U16 R191, [R234.64] ;  /* 0x00000006eabf7981 */ /* 0x000ea8000c1e1500 */
[----:B------:R0:W2:Y:S04]  /*2a10*/  LDG.E.U16 R219, [R94.64] ;  /* 0x000000065edb7981 */ /* 0x0000a8000c1e1500 */
[----:B------:R0:W2:Y:S01]  /*2a20*/  LDG.E.U16 R225, [R58.64] ;  /* 0x000000063ae17981 */ /* 0x0000a2000c1e1500 */
[----:B------:R-:W-:Y:S01]  /*2a30*/  FMNMX R56, R103, R56, !PT ;  /* 0x0000003867387209 */ /* 0x000fe20007800000 */
[----:B------:R-:W-:-:S02]  /*2a40*/  FMUL R130, R130, c[0x0][0x188] ;  /* 0x0000620082827a20 */ /* 0x000fc40000400000 */
[----:B------:R-:W-:Y:S01]  /*2a50*/  FMUL R131, R131, c[0x0][0x188] ;  /* 0x0000620083837a20 */ /* 0x000fe20000400000 */
[----:B------:R-:W-:Y:S01]  /*2a60*/  FMNMX R56, R79, R56, !PT ;  /* 0x000000384f387209 */ /* 0x000fe20007800000 */
[----:B------:R-:W-:Y:S02]  /*2a70*/  FMUL R82, R82, c[0x0][0x188] ;  /* 0x0000620052527a20 */ /* 0x000fe40000400000 */
[----:B------:R-:W-:Y:S01]  /*2a80*/  FMUL R112, R112, c[0x0][0x188] ;  /* 0x0000620070707a20 */ /* 0x000fe20000400000 */
[----:B------:R-:W-:Y:S01]  /*2a90*/  FMNMX R56, R71, R56, !PT ;  /* 0x0000003847387209 */ /* 0x000fe20007800000 */
[----:B------:R-:W-:Y:S01]  /*2aa0*/  FMUL R101, R101, c[0x0][0x188] ;  /* 0x0000620065657a20 */ /* 0x000fe20000400000 */
[----:B------:R-:W-:Y:S01]  /*2ab0*/  ISETP.GE.U32.AND.EX P2, PT, R27, RZ, PT, P2 ;  /* 0x000000ff1b00720c */ /* 0x000fe20003f46120 */
[----:B------:R-:W-:Y:S01]  /*2ac0*/  FMUL R77, R77, c[0x0][0x188] ;  /* 0x000062004d4d7a20 */ /* 0x000fe20000400000 */
[----:B------:R-:W-:Y:S01]  /*2ad0*/  FMNMX R56, R67, R56, !PT ;  /* 0x0000003843387209 */ /* 0x000fe20007800000 */
[----:B------:R-:W-:Y:S01]  /*2ae0*/  FMUL R120, R120, c[0x0][0x188] ;  /* 0x0000620078787a20 */ /* 0x000fe20000400000 */
[----:B------:R-:W-:Y:S01]  /*2af0*/  ISETP.GT.U32.AND.EX P3, PT, R114, RZ, PT, P3 ;  /* 0x000000ff7200720c */ /* 0x000fe20003f64130 */
[----:B------:R-:W-:Y:S01]  /*2b00*/  FMUL R102, R121, c[0x0][0x188] ;  /* 0x0000620079667a20 */ /* 0x000fe20000400000 */
[----:B------:R-:W-:Y:S01]  /*2b10*/  FMNMX R56, R63, R56, !PT ;  /* 0x000000383f387209 */ /* 0x000fe20007800000 */
[----:B------:R-:W-:Y:S01]  /*2b20*/  FMUL R64, R64, c[0x0][0x188] ;  /* 0x0000620040407a20 */ /* 0x000fe20000400000 */
[----:B------:R-:W-:-:S02]  /*2b30*/  ISETP.GT.U32.AND.EX P1, PT, R136, RZ, PT, P1 ;  /* 0x000000ff8800720c */ /* 0x000fc40003f24110 */
[----:B------:R-:W-:Y:S01]  /*2b40*/  ISETP.GT.U32.AND.EX P4, PT, R196, RZ, PT, P4 ;  /* 0x000000ffc400720c */ /* 0x000fe20003f84140 */
[----:B------:R-:W-:Y:S01]  /*2b50*/  FMUL R65, R65, c[0x0][0x188] ;  /* 0x0000620041417a20 */ /* 0x000fe20000400000 */
[----:B------:R-:W-:Y:S01]  /*2b60*/  FMNMX R56, R187, R56, !PT ;  /* 0x00000038bb387209 */ /* 0x000fe20007800000 */
[----:B------:R-:W-:Y:S02]  /*2b70*/  FMUL R72, R72, c[0x0][0x188] ;  /* 0x0000620048487a20 */ /* 0x000fe40000400000 */
[----:B------:R-:W-:Y:S01]  /*2b80*/  FMUL R73, R73, c[0x0][0x188] ;  /* 0x0000620049497a20 */ /* 0x000fe20000400000 */
[----:B------:R-:W-:Y:S01]  /*2b90*/  FMNMX R56, R91, R56, !PT ;  /* 0x000000385b387209 */ /* 0x000fe20007800000 */
[----:B------:R-:W-:Y:S02]  /*2ba0*/  FMUL R68, R68, c[0x0][0x188] ;  /* 0x0000620044447a20 */ /* 0x000fe40000400000 */
[----:B------:R-:W-:Y:S01]  /*2bb0*/  FMUL R69, R69, c[0x0][0x188] ;  /* 0x0000620045457a20 */ /* 0x000fe20000400000 */
[----:B-1----:R-:W-:Y:S01]  /*2bc0*/  FMNMX R92, R189, R56, !PT ;  /* 0x00000038bd5c7209 */ /* 0x002fe20007800000 */
[----:B------:R-:W-:Y:S01]  /*2bd0*/  FMUL R61, R61, c[0x0][0x188] ;  /* 0x000062003d3d7a20 */ /* 0x000fe20000400000 */
[--C-:B------:R-:W-:Y:S01]  /*2be0*/  SHF.R.U32.HI R56, RZ, 0x1, R62.reuse ;  /* 0x00000001ff387819 */ /* 0x100fe2000001163e */
[----:B------:R-:W-:Y:S01]  /*2bf0*/  FMUL R126, R145, c[0x0][0x188] ;  /* 0x00006200917e7a20 */ /* 0x000fe20000400000 */
[----:B------:R-:W-:Y:S01]  /*2c00*/  FSEL R93, R130, -INF , !P5 ;  /* 0xff800000825d7808 */ /* 0x000fe20006800000 */
[----:B------:R-:W-:Y:S01]  /*2c10*/  FMUL R96, R96, c[0x0][0x188] ;  /* 0x0000620060607a20 */ /* 0x000fe20000400000 */
[----:B------:R-:W-:Y:S01]  /*2c20*/  FMNMX R92, R99, R92, !PT ;  /* 0x0000005c635c7209 */ /* 0x000fe20007800000 */
[----:B------:R-:W-:Y:S01]  /*2c30*/  FMUL R97, R97, c[0x0][0x188] ;  /* 0x0000620061617a20 */ /* 0x000fe20000400000 */
[----:B------:R-:W-:Y:S01]  /*2c40*/  LOP3.LUT P5, RZ, R56, 0x1, RZ, 0xc0, !PT ;  /* 0x0000000138ff7812 */ /* 0x000fe200078ac0ff */
[----:B------:R-:W-:Y:S01]  /*2c50*/  FMUL R88, R88, c[0x0][0x188] ;  /* 0x0000620058587a20 */ /* 0x000fe20000400000 */
[----:B0-----:R-:W-:Y:S01]  /*2c60*/  FSEL R95, R131, -INF , !P6 ;  /* 0xff800000835f7808 */ /* 0x001fe20007000000 */
[----:B------:R-:W-:Y:S01]  /*2c70*/  FMUL R89, R89, c[0x0][0x188] ;  /* 0x0000620059597a20 */ /* 0x000fe20000400000 */
[----:B------:R-:W-:Y:S01]  /*2c80*/  FMNMX R92, R93, R92, !PT ;  /* 0x0000005c5d5c7209 */ /* 0x000fe20007800000 */
[----:B------:R-:W-:Y:S01]  /*2c90*/  FMUL R124, R124, c[0x0][0x188] ;  /* 0x000062007c7c7a20 */ /* 0x000fe20000400000 */
[----:B------:R-:W-:Y:S01]  /*2ca0*/  FSEL R147, R82, -INF , !P5 ;  /* 0xff80000052937808 */ /* 0x000fe20006800000 */
[----:B------:R-:W-:Y:S01]  /*2cb0*/  FMUL R125, R125, c[0x0][0x188] ;  /* 0x000062007d7d7a20 */ /* 0x000fe20000400000 */
[----:B------:R-:W-:Y:S01]  /*2cc0*/  FMNMX R92, R95, R92, !PT ;  /* 0x0000005c5f5c7209 */ /* 0x000fe20007800000 */
[----:B------:R-:W-:Y:S01]  /*2cd0*/  FMUL R132, R132, c[0x0][0x188] ;  /* 0x0000620084847a20 */ /* 0x000fe20000400000 */
[----:B------:R-:W-:Y:S01]  /*2ce0*/  SHF.R.U32.HI R58, RZ, 0xf, R62 ;  /* 0x0000000fff3a7819 */ /* 0x000fe2000001163e */
[----:B------:R-:W-:Y:S01]  /*2cf0*/  FMUL R133, R133, c[0x0][0x188] ;  /* 0x0000620085857a20 */ /* 0x000fe20000400000 */
[----:B------:R-:W-:Y:S01]  /*2d00*/  FMNMX R92, R147, R92, !PT ;  /* 0x0000005c935c7209 */ /* 0x000fe20007800000 */
[----:B------:R-:W-:Y:S01]  /*2d10*/  FMUL R140, R140, c[0x0][0x188] ;  /* 0x000062008c8c7a20 */ /* 0x000fe20000400000 */
[----:B------:R-:W-:Y:S02]  /*2d20*/  BAR.SYNC.DEFER_BLOCKING 0x0 ;  /* 0x0000000000007b1d */ /* 0x000fe40000010000 */
[----:B------:R-:W-:-:S05]  /*2d30*/  FMNMX R56, R25, R92, !PT ;  /* 0x0000005c19387209 */ /* 0x000fca0007800000 */
[----:B------:R-:W0:Y:S01]  /*2d40*/  SHFL.BFLY PT, R59, R56, 0x2, 0x1f ;  /* 0x0c401f00383b7f89 */ /* 0x000e2200000e0000 */
[-C--:B------:R-:W-:Y:S02]  /*2d50*/  ISETP.GT.U32.AND P5, PT, R227, R18.reuse, PT ;  /* 0x00000012e300720c */ /* 0x080fe40003fa4070 */
[----:B------:R-:W-:Y:S01]  /*2d60*/  FSEL R227, R112, -INF , !P0 ;  /* 0xff80000070e37808 */ /* 0x000fe20004000000 */
[----:B------:R-:W-:Y:S01]  /*2d70*/  FMUL R82, R113, c[0x0][0x188] ;  /* 0x0000620071527a20 */ /* 0x000fe20000400000 */
[-C--:B------:R-:W-:Y:S01]  /*2d80*/  ISETP.GT.U32.AND P6, PT, R188, R18.reuse, PT ;  /* 0x00000012bc00720c */ /* 0x080fe20003fc4070 */
[----:B------:R-:W-:Y:S01]  /*2d90*/  FMUL R92, R76, c[0x0][0x188] ;  /* 0x000062004c5c7a20 */ /* 0x000fe20000400000 */
[----:B------:R-:W-:Y:S02]  /*2da0*/  ISETP.GT.U32.AND P0, PT, R220, R18, PT ;  /* 0x00000012dc00720c */ /* 0x000fe40003f04070 */
[----:B------:R-:W-:Y:S02]  /*2db0*/  ISETP.GT.U32.AND.EX P6, PT, R138, RZ, PT, P6 ;  /* 0x000000ff8a00720c */ /* 0x000fe40003fc4160 */
[----:B------:R-:W-:-:S02]  /*2dc0*/  ISETP.GT.U32.AND.EX P5, PT, R206, RZ, PT, P5 ;  /* 0x000000ffce00720c */ /* 0x000fc40003fa4150 */
[----:B------:R-:W-:Y:S02]  /*2dd0*/  ISETP.GT.U32.AND.EX P0, PT, R190, RZ, PT, P0 ;  /* 0x000000ffbe00720c */ /* 0x000fe40003f04100 */
[----:B------:R-:W-:Y:S02]  /*2de0*/  FSEL R82, R82, -INF , !P2 ;  /* 0xff80000052527808 */ /* 0x000fe40005000000 */
[----:B------:R-:W-:Y:S02]  /*2df0*/  FSEL R76, R101, -INF , !P3 ;  /* 0xff800000654c7808 */ /* 0x000fe40005800000 */
[----:B------:R-:W-:Y:S02]  /*2e00*/  FSEL R92, R92, -INF , !P1 ;  /* 0xff8000005c5c7808 */ /* 0x000fe40004800000 */
[----:B------:R-:W-:Y:S02]  /*2e10*/  FSEL R94, R77, -INF , !P4 ;  /* 0xff8000004d5e7808 */ /* 0x000fe40006000000 */
[----:B------:R-:W-:-:S02]  /*2e20*/  ISETP.GT.U32.AND P2, PT, R218, R18, PT ;  /* 0x00000012da00720c */ /* 0x000fc40003f44070 */
[-C--:B------:R-:W-:Y:S02]  /*2e30*/  ISETP.GT.U32.AND P3, PT, R230, R18.reuse, PT ;  /* 0x00000012e600720c */ /* 0x080fe40003f64070 */
[-C--:B------:R-:W-:Y:S02]  /*2e40*/  ISETP.GT.U32.AND P1, PT, R222, R18.reuse, PT ;  /* 0x00000012de00720c */ /* 0x080fe40003f24070 */
[----:B------:R-:W-:Y:S02]  /*2e50*/  ISETP.GT.U32.AND P4, PT, R66, R18, PT ;  /* 0x000000124200720c */ /* 0x000fe40003f84070 */
[----:B------:R-:W-:Y:S02]  /*2e60*/  FSEL R222, R120, -INF , !P6 ;  /* 0xff80000078de7808 */ /* 0x000fe40007000000 */
[----:B------:R-:W-:Y:S02]  /*2e70*/  FSEL R102, R102, -INF , !P5 ;  /* 0xff80000066667808 */ /* 0x000fe40006800000 */
[----:B------:R-:W-:-:S02]  /*2e80*/  FSEL R66, R64, -INF , !P0 ;  /* 0xff80000040427808 */ /* 0x000fc40004000000 */
[-C--:B------:R-:W-:Y:S02]  /*2e90*/  ISETP.GT.U32.AND P6, PT, R231, R18.reuse, PT ;  /* 0x00000012e700720c */ /* 0x080fe40003fc4070 */
[-C--:B------:R-:W-:Y:S02]  /*2ea0*/  ISETP.GT.U32.AND P5, PT, R229, R18.reuse, PT ;  /* 0x00000012e500720c */ /* 0x080fe40003fa4070 */
[----:B------:R-:W-:Y:S02]  /*2eb0*/  ISETP.GT.U32.AND P0, PT, R216, R18, PT ;  /* 0x00000012d800720c */ /* 0x000fe40003f04070 */
[----:B------:R-:W-:Y:S02]  /*2ec0*/  ISETP.GT.U32.AND.EX P2, PT, R122, RZ, PT, P2 ;  /* 0x000000ff7a00720c */ /* 0x000fe40003f44120 */
[----:B------:R-:W-:Y:S02]  /*2ed0*/  ISETP.GT.U32.AND.EX P3, PT, R192, RZ, PT, P3 ;  /* 0x000000ffc000720c */ /* 0x000fe40003f64130 */
[----:B0-----:R-:W-:-:S02]  /*2ee0*/  FMNMX R59, R56, R59, !PT ;  /* 0x0000003b383b7209 */ /* 0x001fc40007800000 */
[----:B------:R-:W-:Y:S02]  /*2ef0*/  ISETP.GT.U32.AND.EX P1, PT, R194, RZ, PT, P1 ;  /* 0x000000ffc200720c */ /* 0x000fe40003f24110 */
[----:B------:R-:W-:Y:S02]  /*2f00*/  ISETP.GT.U32.AND.EX P4, PT, R198, RZ, PT, P4 ;  /* 0x000000ffc600720c */ /* 0x000fe40003f84140 */
[----:B------:R-:W-:Y:S02]  /*2f10*/  ISETP.GT.U32.AND.EX P6, PT, R202, RZ, PT, P6 ;  /* 0x000000ffca00720c */ /* 0x000fe40003fc4160 */
[----:B------:R-:W-:Y:S02]  /*2f20*/  ISETP.GT.U32.AND.EX P5, PT, R204, RZ, PT, P5 ;  /* 0x000000ffcc00720c */ /* 0x000fe40003fa4150 */
[----:B------:R-:W-:Y:S02]  /*2f30*/  ISETP.GT.U32.AND.EX P0, PT, R27, RZ, PT, P0 ;  /* 0x000000ff1b00720c */ /* 0x000fe40003f04100 */
[----:B------:R-:W-:-:S02]  /*2f40*/  FSEL R220, R65, -INF , !P2 ;  /* 0xff80000041dc7808 */ /* 0x000fc40005000000 */
[----:B------:R-:W-:Y:S02]  /*2f50*/  FSEL R218, R72, -INF , !P3 ;  /* 0xff80000048da7808 */ /* 0x000fe40005800000 */
[-C--:B------:R-:W-:Y:S02]  /*2f60*/  ISETP.GT.U32.AND P2, PT, R214, R18.reuse, PT ;  /* 0x00000012d600720c */ /* 0x080fe40003f44070 */
[----:B------:R-:W-:Y:S01]  /*2f70*/  ISETP.GT.U32.AND P3, PT, R210, R18, PT ;  /* 0x00000012d200720c */ /* 0x000fe20003f64070 */
[----:B------:R-:W0:Y:S01]  /*2f80*/  SHFL.BFLY PT, R56, R59, 0x1, 0x1f ;  /* 0x0c201f003b387f89 */ /* 0x000e2200000e0000 */
[----:B------:R-:W-:Y:S02]  /*2f90*/  FSEL R216, R73, -INF , !P1 ;  /* 0xff80000049d87808 */ /* 0x000fe40004800000 */
[----:B------:R-:W-:Y:S02]  /*2fa0*/  FSEL R214, R68, -INF , !P4 ;  /* 0xff80000044d67808 */ /* 0x000fe40006000000 */
[----:B------:R-:W-:-:S02]  /*2fb0*/  FSEL R210, R69, -INF , !P6 ;  /* 0xff80000045d27808 */ /* 0x000fc40007000000 */
[----:B------:R-:W-:Y:S02]  /*2fc0*/  FSEL R204, R61, -INF , !P5 ;  /* 0xff8000003dcc7808 */ /* 0x000fe40006800000 */
[----:B------:R-:W-:Y:S02]  /*2fd0*/  FSEL R126, R126, -INF , !P0 ;  /* 0xff8000007e7e7808 */ /* 0x000fe40004000000 */
[-C--:B------:R-:W-:Y:S02]  /*2fe0*/  ISETP.GT.U32.AND P1, PT, R208, R18.reuse, PT ;  /* 0x00000012d000720c */ /* 0x080fe40003f24070 */
[-C--:B------:R-:W-:Y:S02]  /*2ff0*/  ISETP.GT.U32.AND P4, PT, R200, R18.reuse, PT ;  /* 0x00000012c800720c */ /* 0x080fe40003f84070 */
[-C--:B------:R-:W-:Y:S02]  /*3000*/  ISETP.GT.U32.AND P6, PT, R228, R18.reuse, PT ;  /* 0x00000012e400720c */ /* 0x080fe40003fc4070 */
[----:B------:R-:W-:-:S02]  /*3010*/  ISETP.GT.U32.AND P5, PT, R186, R18, PT ;  /* 0x00000012ba00720c */ /* 0x000fc40003fa4070 */
[----:B------:R-:W-:Y:S02]  /*3020*/  ISETP.GT.U32.AND P0, PT, R146, R18, PT ;  /* 0x000000129200720c */ /* 0x000fe40003f04070 */
[C---:B------:R-:W-:Y:S02]  /*3030*/  ISETP.GT.U32.AND.EX P2, PT, R27.reuse, RZ, PT, P2 ;  /* 0x000000ff1b00720c */ /* 0x040fe40003f44120 */
[C---:B------:R-:W-:Y:S02]  /*3040*/  ISETP.GT.U32.AND.EX P3, PT, R27.reuse, RZ, PT, P3 ;  /* 0x000000ff1b00720c */ /* 0x040fe40003f64130 */
[C---:B------:R-:W-:Y:S02]  /*3050*/  ISETP.GT.U32.AND.EX P1, PT, R27.reuse, RZ, PT, P1 ;  /* 0x000000ff1b00720c */ /* 0x040fe40003f24110 */
[C---:B------:R-:W-:Y:S02]  /*3060*/  ISETP.GT.U32.AND.EX P4, PT, R27.reuse, RZ, PT, P4 ;  /* 0x000000ff1b00720c */ /* 0x040fe40003f84140 */
[----:B------:R-:W-:-:S02]  /*3070*/  ISETP.GT.U32.AND.EX P6, PT, R27, RZ, PT, P6 ;  /* 0x000000ff1b00720c */ /* 0x000fc40003fc4160 */
[C---:B------:R-:W-:Y:S02]  /*3080*/  ISETP.GT.U32.AND.EX P5, PT, R27.reuse, RZ, PT, P5 ;  /* 0x000000ff1b00720c */ /* 0x040fe40003fa4150 */
[----:B------:R-:W-:Y:S02]  /*3090*/  ISETP.GT.U32.AND.EX P0, PT, R27, RZ, PT, P0 ;  /* 0x000000ff1b00720c */ /* 0x000fe40003f04100 */
[----:B------:R-:W-:-:S04]  /*30a0*/  FMNMX R27, R227, R82, !PT ;  /* 0x00000052e31b7209 */ /* 0x000fc80007800000 */
[----:B------:R-:W-:-:S04]  /*30b0*/  FMNMX R27, R100, R27, !PT ;  /* 0x0000001b641b7209 */ /* 0x000fc80007800000 */
[----:B------:R-:W-:-:S04]  /*30c0*/  FMNMX R27, R76, R27, !PT ;  /* 0x0000001b4c1b7209 */ /* 0x000fc80007800000 */
[----:B------:R-:W-:-:S04]  /*30d0*/  FMNMX R27, R92, R27, !PT ;  /* 0x0000001b5c1b7209 */ /* 0x000fc80007800000 */
[----:B------:R-:W-:Y:S02]  /*30e0*/  FMNMX R27, R94, R27, !PT ;  /* 0x0000001b5e1b7209 */ /* 0x000fe40007800000 */
[----:B0-----:R-:W-:Y:S02]  /*30f0*/  FMNMX R56, R59, R56, !PT ;  /* 0x000000383b387209 */ /* 0x001fe40007800000 */
[----:B------:R-:W-:-:S04]  /*3100*/  FMNMX R59, R222, R27, !PT ;  /* 0x0000001bde3b7209 */ /* 0x000fc80007800000 */
[----:B------:R-:W-:-:S04]  /*3110*/  FMNMX R59, R102, R59, !PT ;  /* 0x0000003b663b7209 */ /* 0x000fc80007800000 */
[----:B------:R-:W-:-:S04]  /*3120*/  FMNMX R59, R66, R59, !PT ;  /* 0x0000003b423b7209 */ /* 0x000fc80007800000 */
[----:B------:R-:W-:-:S04]  /*3130*/  FMNMX R59, R220, R59, !PT ;  /* 0x0000003bdc3b7209 */ /* 0x000fc80007800000 */
[----:B------:R-:W-:-:S04]  /*3140*/  FMNMX R59, R218, R59, !PT ;  /* 0x0000003bda3b7209 */ /* 0x000fc80007800000 */
[----:B------:R-:W-:-:S04]  /*3150*/  FMNMX R59, R216, R59, !PT ;  /* 0x0000003bd83b7209 */ /* 0x000fc80007800000 */
[----:B------:R-:W-:-:S04]  /*3160*/  FMNMX R59, R214, R59, !PT ;  /* 0x0000003bd63b7209 */ /* 0x000fc80007800000 */
[----:B------:R-:W-:-:S04]  /*3170*/  FMNMX R59, R210, R59, !PT ;  /* 0x0000003bd23b7209 */ /* 0x000fc80007800000 */
[----:B------:R-:W-:Y:S02]  /*3180*/  FMNMX R59, R26, R59, !PT ;  /* 0x0000003b1a3b7209 */ /* 0x000fe40007800000 */
[----:B------:R-:W-:Y:S02]  /*3190*/  FSEL R202, R96, -INF , !P0 ;  /* 0xff80000060ca7808 */ /* 0x000fe40004000000 */
[----:B------:R-:W-:Y:S02]  /*31a0*/  FMNMX R59, R204, R59, !PT ;  /* 0x0000003bcc3b7209 */ /* 0x000fe40007800000 */
[----:B------:R-:W-:Y:S02]  /*31b0*/  FSEL R198, R97, -INF , !P5 ;  /* 0xff80000061c67808 */ /* 0x000fe40006800000 */
[----:B------:R-:W-:Y:S02]  /*31c0*/  FMNMX R59, R202, R59, !PT ;  /* 0x0000003bca3b7209 */ /* 0x000fe40007800000 */
[----:B------:R-:W-:-:S02]  /*31d0*/  FSEL R194, R88, -INF , !P6 ;  /* 0xff80000058c27808 */ /* 0x000fc40007000000 */
[----:B------:R-:W-:Y:S02]  /*31e0*/  FMNMX R59, R198, R59, !PT ;  /* 0x0000003bc63b7209 */ /* 0x000fe40007800000 */
[----:B------:R-:W-:Y:S02]  /*31f0*/  FSEL R190, R89, -INF , !P4 ;  /* 0xff80000059be7808 */ /* 0x000fe40006000000 */
[----:B------:R-:W-:Y:S02]  /*3200*/  FMNMX R59, R194, R59, !PT ;  /* 0x0000003bc23b7209 */ /* 0x000fe40007800000 */
[----:B------:R-:W-:Y:S02]  /*3210*/  FSEL R186, R124, -INF , !P1 ;  /* 0xff8000007cba7808 */ /* 0x000fe40004800000 */
[----:B------:R-:W-:Y:S01]  /*3220*/  FMNMX R59, R190, R59, !PT ;  /* 0x0000003bbe3b7209 */ /* 0x000fe20007800000 */
[----:B------:R-:W-:Y:S01]  /*3230*/  FMUL R138, R144, c[0x0][0x188] ;  /* 0x00006200908a7a20 */ /* 0x000fe20000400000 */
[----:B------:R-:W-:-:S02]  /*3240*/  FSEL R142, R125, -INF , !P3 ;  /* 0xff8000007d8e7808 */ /* 0x000fc40005800000 */
[----:B------:R-:W-:Y:S02]  /*3250*/  FMNMX R59, R186, R59, !PT ;  /* 0x0000003bba3b7209 */ /* 0x000fe40007800000 */
[----:B------:R-:W-:Y:S02]  /*3260*/  FSEL R138, R138, -INF , !P2 ;  /* 0xff8000008a8a7808 */ /* 0x000fe40005000000 */
[----:B------:R-:W-:Y:S02]  /*3270*/  FMNMX R59, R142, R59, !PT ;  /* 0x0000003b8e3b7209 */ /* 0x000fe40007800000 */
[----:B------:R-:W-:Y:S02]  /*3280*/  LOP3.LUT P2, RZ, R58, 0x1, RZ, 0xc0, !PT ;  /* 0x000000013aff7812 */ /* 0x000fe4000784c0ff */
[--C-:B------:R-:W-:Y:S02]  /*3290*/  SHF.R.U32.HI R58, RZ, 0xe, R62.reuse ;  /* 0x0000000eff3a7819 */ /* 0x100fe4000001163e */
[----:B------:R-:W-:-:S02]  /*32a0*/  SHF.R.U32.HI R27, RZ, 0xb, R62 ;  /* 0x0000000bff1b7819 */ /* 0x000fc4000001163e */
[----:B------:R-:W-:Y:S02]  /*32b0*/  FMNMX R59, R138, R59, !PT ;  /* 0x0000003b8a3b7209 */ /* 0x000fe40007800000 */
[----:B------:R-:W-:Y:S02]  /*32c0*/  LOP3.LUT P3, RZ, R58, 0x1, RZ, 0xc0, !PT ;  /* 0x000000013aff7812 */ /* 0x000fe4000786c0ff */
[----:B------:R-:W-:Y:S02]  /*32d0*/  LOP3.LUT P1, RZ, R27, 0x1, RZ, 0xc0, !PT ;  /* 0x000000011bff7812 */ /* 0x000fe4000782c0ff */
[----:B------:R-:W-:Y:S02]  /*32e0*/  FSEL R132, R132, -INF , !P2 ;  /* 0xff80000084847808 */ /* 0x000fe40005000000 */
[----:B------:R-:W-:Y:S02]  /*32f0*/  FMNMX R59, R126, R59, !PT ;  /* 0x0000003b7e3b7209 */ /* 0x000fe40007800000 */
[----:B------:R-:W-:-:S02]  /*3300*/  SHF.R.U32.HI R27, RZ, 0xa, R62 ;  /* 0x0000000aff1b7819 */ /* 0x000fc4000001163e */
[----:B------:R-:W-:Y:S02]  /*3310*/  FSEL R134, R133, -INF , !P3 ;  /* 0xff80000085867808 */ /* 0x000fe40005800000 */
[----:B------:R-:W-:Y:S02]  /*3320*/  FMNMX R59, R132, R59, !PT ;  /* 0x0000003b843b7209 */ /* 0x000fe40007800000 */
[----:B------:R-:W-:Y:S01]  /*3330*/  LOP3.LUT P4, RZ, R27, 0x1, RZ, 0xc0, !PT ;  /* 0x000000011bff7812 */ /* 0x000fe2000788c0ff */
[----:B------:R-:W-:Y:S01]  /*3340*/  FMUL R130, R141, c[0x0][0x188] ;  /* 0x000062008d827a20 */ /* 0x000fe20000400000 */
[----:B------:R-:W-:Y:S01]  /*3350*/  SHF.R.U32.HI R27, RZ, 0x7, R62 ;  /* 0x00000007ff1b7819 */ /* 0x000fe2000001163e */
[----:B------:R-:W-:Y:S01]  /*3360*/  FMUL R124, R128, c[0x0][0x188] ;  /* 0x00006200807c7a20 */ /* 0x000fe20000400000 */
[----:B------:R-:W-:Y:S02]  /*3370*/  FSEL R128, R140, -INF , !P1 ;  /* 0xff8000008c807808 */ /* 0x000fe40004800000 */
[----:B------:R-:W-:-:S02]  /*3380*/  FMNMX R59, R134, R59, !PT ;  /* 0x0000003b863b7209 */ /* 0x000fc40007800000 */
[----:B------:R-:W-:Y:S02]  /*3390*/  LOP3.LUT P6, RZ, R27, 0x1, RZ, 0xc0, !PT ;  /* 0x000000011bff7812 */ /* 0x000fe400078cc0ff */
[--C-:B------:R-:W-:Y:S02]  /*33a0*/  SHF.R.U32.HI R27, RZ, 0x6, R62.reuse ;  /* 0x00000006ff1b7819 */ /* 0x100fe4000001163e */
[----:B------:R-:W-:Y:S02]  /*33b0*/  FSEL R130, R130, -INF , !P4 ;  /* 0xff80000082827808 */ /* 0x000fe40006000000 */
[----:B------:R-:W-:Y:S01]  /*33c0*/  FMNMX R59, R128, R59, !PT ;  /* 0x0000003b803b7209 */ /* 0x000fe20007800000 */
[----:B------:R-:W-:Y:S01]  /*33d0*/  FMUL R114, R129, c[0x0][0x188] ;  /* 0x0000620081727a20 */ /* 0x000fe20000400000 */
[----:B------:R-:W-:Y:S02]  /*33e0*/  LOP3.LUT P5, RZ, R27, 0x1, RZ, 0xc0, !PT ;  /* 0x000000011bff7812 */ /* 0x000fe400078ac0ff */
[----:B------:R-:W-:-:S02]  /*33f0*/  SHF.R.U32.HI R27, RZ, 0x3, R62 ;  /* 0x00000003ff1b7819 */ /* 0x000fc4000001163e */
[----:B------:R-:W-:Y:S02]  /*3400*/  FSEL R124, R124, -INF , !P6 ;  /* 0xff8000007c7c7808 */ /* 0x000fe40007000000 */
[----:B------:R-:W-:Y:S01]  /*3410*/  FMNMX R59, R130, R59, !PT ;  /* 0x0000003b823b7209 */ /* 0x000fe20007800000 */
[----:B------:R-:W-:Y:S01]  /*3420*/  FMUL R80, R80, c[0x0][0x188] ;  /* 0x0000620050507a20 */ /* 0x000fe20000400000 */
[----:B------:R-:W-:Y:S02]  /*3430*/  SHF.R.U32.HI R62, RZ, 0x2, R62 ;  /* 0x00000002ff3e7819 */ /* 0x000fe4000001163e */
[----:B------:R-:W-:Y:S02]  /*3440*/  LOP3.LUT P0, RZ, R27, 0x1, RZ, 0xc0, !PT ;  /* 0x000000011bff7812 */ /* 0x000fe4000780c0ff */
[----:B------:R-:W-:Y:S02]  /*3450*/  FSEL R114, R114, -INF , !P5 ;  /* 0xff80000072727808 */ /* 0x000fe40006800000 */
[----:B------:R-:W-:-:S02]  /*3460*/  FMNMX R59, R124, R59, !PT ;  /* 0x0000003b7c3b7209 */ /* 0x000fc40007800000 */
[----:B------:R-:W-:Y:S02]  /*3470*/  FMNMX R56, R56, R155, !PT ;  /* 0x0000009b38387209 */ /* 0x000fe40007800000 */
[----:B------:R-:W-:Y:S01]  /*3480*/  LOP3.LUT P2, RZ, R62, 0x1, RZ, 0xc0, !PT ;  /* 0x000000013eff7812 */ /* 0x000fe2000784c0ff */
[----:B------:R-:W-:Y:S01]  /*3490*/  FMUL R62, R81, c[0x0][0x188] ;  /* 0x00006200513e7a20 */ /* 0x000fe20000400000 */
[----:B------:R-:W-:Y:S02]  /*34a0*/  FSEL R112, R80, -INF , !P0 ;  /* 0xff80000050707808 */ /* 0x000fe40004000000 */
[----:B------:R-:W-:Y:S01]  /*34b0*/  FMNMX R59, R114, R59, !PT ;  /* 0x0000003b723b7209 */ /* 0x000fe20007800000 */
[--C-:B------:R-:W-:Y:S01]  /*34c0*/  FADD R60, R60, -R56.reuse ;  /* 0x800000383c3c7221 */ /* 0x100fe20000000000 */
[----:B------:R-:W-:Y:S01]  /*34d0*/  FSEL R62, R62, -INF , !P2 ;  /* 0xff8000003e3e7808 */ /* 0x000fe20005000000 */
[----:B------:R-:W-:Y:S01]  /*34e0*/  FADD R58, R139, -R56 ;  /* 0x800000388b3a7221 */ /* 0x000fe20000000000 */
[----:B------:R-:W-:Y:S01]  /*34f0*/  FMNMX R59, R112, R59, !PT ;  /* 0x0000003b703b7209 */ /* 0x000fe20007800000 */
[----:B------:R-:W-:-:S02]  /*3500*/  FMUL R60, R60, 1.4426950216293334961 ;  /* 0x3fb8aa3b3c3c7820 */ /* 0x000fc40000400000 */
[----:B------:R-:W-:Y:S01]  /*3510*/  FADD R137, R137, -R56 ;  /* 0x8000003889897221 */ /* 0x000fe20000000000 */
[----:B------:R-:W-:Y:S01]  /*3520*/  FMNMX R59, R62, R59, !PT ;  /* 0x0000003b3e3b7209 */ /* 0x000fe20007800000 */
[----:B------:R-:W-:Y:S01]  /*3530*/  FMUL R58, R58, 1.4426950216293334961 ;  /* 0x3fb8aa3b3a3a7820 */ /* 0x000fe20000400000 */
[----:B------:R0:W-:Y:S02]  /*3540*/  MUFU.EX2 R208, R60 ;  /* 0x0000003c00d07308 */ /* 0x0001e40000000800 */
[----:B0-----:R-:W-:-:S06]  /*3550*/  FMUL R60, R137, 1.4426950216293334961 ;  /* 0x3fb8aa3b893c7820 */ /* 0x001fcc0000400000 */
[----:B------:R0:W-:Y:S02]  /*3560*/  MUFU.EX2 R137, R58 ;  /* 0x0000003a00897308 */ /* 0x0001e40000000800 */
[----:B0-----:R-:W0:Y:S04]  /*3570*/  SHFL.BFLY PT, R58, R59, 0x2, 0x1f ;  /* 0x0c401f003b3a7f89 */ /* 0x001e2800000e0000 */
[----:B--2---:R-:W-:Y:S04]  /*3580*/  STS.U16 [R5+0x2000], R70 ;  /* 0x0020004605007388 */ /* 0x004fe80000000400 */
[----:B------:R-:W-:Y:S04]  /*3590*/  STS.U16 [R5+0x2800], R98 ;  /* 0x0028006205007388 */ /* 0x000fe80000000400 */
[----:B------:R-:W-:Y:S04]  /*35a0*/  STS.U16 [R5+0x3000], R90 ;  /* 0x0030005a05007388 */ /* 0x000fe80000000400 */
[----:B------:R-:W-:Y:S04]  /*35b0*/  STS.U16 [R5+0x3800], R212 ;  /* 0x003800d405007388 */ /* 0x000fe80000000400 */
[----:B------:R-:W-:Y:S01]  /*35c0*/  STS.U16 [R6+0x2200], R193 ;  /* 0x002200c106007388 */ /* 0x000fe20000000400 */
[----:B0-----:R-:W-:-:S03]  /*35d0*/  FMNMX R59, R59, R58, !PT ;  /* 0x0000003a3b3b7209 */ /* 0x001fc60007800000 */
[----:B------:R-:W-:Y:S04]  /*35e0*/  STS.U16 [R6+0x2a00], R195 ;  /* 0x002a00c306007388 */ /* 0x000fe80000000400 */
[----:B------:R-:W-:Y:S04]  /*35f0*/  STS.U16 [R6+0x3200], R221 ;  /* 0x003200dd06007388 */ /* 0x000fe80000000400 */
[----:B------:R-:W-:Y:S04]  /*3600*/  STS.U16 [R6+0x3a00], R223 ;  /* 0x003a00df06007388 */ /* 0x000fe80000000400 */
[----:B------:R-:W0:Y:S04]  /*3610*/  SHFL.BFLY PT, R64, R59, 0x1, 0x1f ;  /* 0x0c201f003b407f89 */ /* 0x000e2800000e0000 */
[----:B---3--:R-:W-:Y:S04]  /*3620*/  STS.U16 [R7+0x2400], R78 ;  /* 0x0024004e07007388 */ /* 0x008fe80000000400 */
[----:B----4-:R-:W-:Y:S04]  /*3630*/  STS.U16 [R7+0x2c00], R74 ;  /* 0x002c004a07007388 */ /* 0x010fe80000000400 */
[----:B------:R-:W-:Y:S04]  /*3640*/  STS.U16 [R7+0x3400], R226 ;  /* 0x003400e207007388 */ /* 0x000fe80000000400 */
[----:B------:R-:W-:Y:S04]  /*3650*/  STS.U16 [R7+0x3c00], R224 ;  /* 0x003c00e007007388 */ /* 0x000fe80000000400 */
[----:B-----5:R1:W-:Y:S04]  /*3660*/  STS.U16 [R8+0x2600], R57 ;  /* 0x0026003908007388 */ /* 0x0203e80000000400 */
[----:B------:R-:W-:Y:S04]  /*3670*/  STS.U16 [R8+0x2e00], R191 ;  /* 0x002e00bf08007388 */ /* 0x000fe80000000400 */
[----:B------:R-:W-:Y:S04]  /*3680*/  STS.U16 [R8+0x3600], R219 ;  /* 0x003600db08007388 */ /* 0x000fe80000000400 */
[----:B------:R-:W-:Y:S01]  /*3690*/  STS.U16 [R8+0x3e00], R225 ;  /* 0x003e00e108007388 */ /* 0x000fe20000000400 */
[----:B------:R-:W-:-:S02]  /*36a0*/  FADD R71, R71, -R56 ;  /* 0x8000003847477221 */ /* 0x000fc40000000000 */
[--C-:B------:R-:W-:Y:S02]  /*36b0*/  FADD R63, R63, -R56.reuse ;  /* 0x800000383f3f7221 */ /* 0x100fe40000000000 */
[----:B------:R-:W-:Y:S01]  /*36c0*/  FMUL R71, R71, 1.4426950216293334961 ;  /* 0x3fb8aa3b47477820 */ /* 0x000fe20000400000 */
[----:B0-----:R-:W-:Y:S01]  /*36d0*/  FMNMX R59, R59, R64, !PT ;  /* 0x000000403b3b7209 */ /* 0x001fe20007800000 */
[----:B------:R-:W-:Y:S02]  /*36e0*/  FADD R61, -R56, R155 ;  /* 0x0000009b383d7221 */ /* 0x000fe40000000100 */
[----:B------:R-:W-:Y:S01]  /*36f0*/  FADD R67, R67, -R56 ;  /* 0x8000003843437221 */ /* 0x000fe20000000000 */
[----:B------:R0:W-:Y:S01]  /*3700*/  MUFU.EX2 R113, R71 ;  /* 0x0000004700717308 */ /* 0x0001e20000000800 */
[----:B------:R-:W-:Y:S01]  /*3710*/  BAR.SYNC.DEFER_BLOCKING 0x0 ;  /* 0x0000000000007b1d */ /* 0x000fe20000010000 */
[----:B------:R-:W-:Y:S01]  /*3720*/  FMUL R63, R63, 1.4426950216293334961 ;  /* 0x3fb8aa3b3f3f7820 */ /* 0x000fe20000400000 */
[----:B------:R-:W-:Y:S01]  /*3730*/  FMNMX R59, R59, R154, !PT ;  /* 0x0000009a3b3b7209 */ /* 0x000fe20007800000 */
[----:B------:R-:W-:-:S02]  /*3740*/  FMUL R61, R61, 1.4426950216293334961 ;  /* 0x3fb8aa3b3d3d7820 */ /* 0x000fc40000400000 */
[--C-:B------:R-:W-:Y:S02]  /*3750*/  FADD R75, R75, -R56.reuse ;  /* 0x800000384b4b7221 */ /* 0x100fe40000000000 */
[----:B------:R-:W-:Y:S02]  /*3760*/  FMUL R120, R67, 1.4426950216293334961 ;  /* 0x3fb8aa3b43787820 */ /* 0x000fe40000400000 */
[----:B------:R-:W-:Y:S01]  /*3770*/  MUFU.EX2 R67, R63 ;  /* 0x0000003f00437308 */ /* 0x000fe20000000800 */
[--C-:B------:R-:W-:Y:S02]  /*3780*/  FADD R123, R123, -R56.reuse ;  /* 0x800000387b7b7221 */ /* 0x100fe40000000000 */
[----:B------:R-:W-:Y:S02]  /*3790*/  FADD R205, R205, -R56 ;  /* 0x80000038cdcd7221 */ /* 0x000fe40000000000 */
[----:B------:R-:W-:Y:S02]  /*37a0*/  FMUL R75, R75, 1.4426950216293334961 ;  /* 0x3fb8aa3b4b4b7820 */ /* 0x000fe40000400000 */
[----:B------:R-:W-:Y:S01]  /*37b0*/  FADD R76, R76, -R59 ;  /* 0x8000003b4c4c7221 */ /* 0x000fe20000000000 */
[----:B------:R2:W-:Y:S01]  /*37c0*/  MUFU.EX2 R63, R61 ;  /* 0x0000003d003f7308 */ /* 0x0005e20000000800 */
[----:B0-----:R-:W0:Y:S01]  /*37d0*/  LDSM.16.M88.4 R68, [R21+0x2000] ;  /* 0x002000001544783b */ /* 0x001e220000000200 */
[----:B--2---:R-:W-:-:S02]  /*37e0*/  FADD R61, -R59, R154 ;  /* 0x0000009a3b3d7221 */ /* 0x004fc40000000100 */
[----:B------:R-:W-:Y:S02]  /*37f0*/  FADD R127, R127, -R56 ;  /* 0x800000387f7f7221 */ /* 0x000fe40000000000 */
[--C-:B------:R-:W-:Y:S02]  /*3800*/  FADD R227, R227, -R59.reuse ;  /* 0x8000003be3e37221 */ /* 0x100fe40000000000 */
[--C-:B------:R-:W-:Y:S02]  /*3810*/  FADD R82, R82, -R59.reuse ;  /* 0x8000003b52527221 */ /* 0x100fe40000000000 */
[----:B------:R-:W-:Y:S02]  /*3820*/  FADD R100, R100, -R59 ;  /* 0x8000003b64647221 */ /* 0x000fe40000000000 */
[----:B------:R-:W-:Y:S02]  /*3830*/  FMUL R143, R205, 1.4426950216293334961 ;  /* 0x3fb8aa3bcd8f7820 */ /* 0x000fe40000400000 */
[----:B------:R-:W-:-:S02]  /*3840*/  FMUL R125, R123, 1.4426950216293334961 ;  /* 0x3fb8aa3b7b7d7820 */ /* 0x000fc40000400000 */
[----:B------:R-:W-:Y:S01]  /*3850*/  FMUL R61, R61, 1.4426950216293334961 ;  /* 0x3fb8aa3b3d3d7820 */ /* 0x000fe20000400000 */
[----:B------:R2:W-:Y:S01]  /*3860*/  MUFU.EX2 R123, R75 ;  /* 0x0000004b007b7308 */ /* 0x0005e20000000800 */
[----:B------:R-:W-:Y:S02]  /*3870*/  FMUL R129, R76, 1.4426950216293334961 ;  /* 0x3fb8aa3b4c817820 */ /* 0x000fe40000400000 */
[----:B------:R-:W-:Y:S02]  /*3880*/  FMUL R127, R127, 1.4426950216293334961 ;  /* 0x3fb8aa3b7f7f7820 */ /* 0x000fe40000400000 */
[----:B------:R-:W-:Y:S02]  /*3890*/  FMUL R227, R227, 1.4426950216293334961 ;  /* 0x3fb8aa3be3e37820 */ /* 0x000fe40000400000 */
[----:B------:R-:W-:Y:S02]  /*38a0*/  FMUL R82, R82, 1.4426950216293334961 ;  /* 0x3fb8aa3b52527820 */ /* 0x000fe40000400000 */
[----:B------:R-:W-:Y:S01]  /*38b0*/  FMUL R100, R100, 1.4426950216293334961 ;  /* 0x3fb8aa3b64647820 */ /* 0x000fe20000400000 */
[----:B--2---:R-:W2:Y:S01]  /*38c0*/  LDSM.16.M88.4 R72, [R21+0x2800] ;  /* 0x002800001548783b */ /* 0x004ea20000000200 */
[----:B------:R-:W-:Y:S01]  /*38d0*/  FADD R79, R79, -R56 ;  /* 0x800000384f4f7221 */ /* 0x000fe20000000000 */
[----:B------:R-:W3:Y:S03]  /*38e0*/  MUFU.EX2 R143, R143 ;  /* 0x0000008f008f7308 */ /* 0x000ee60000000800 */
[----:B------:R-:W-:-:S05]  /*38f0*/  FMUL R79, R79, 1.4426950216293334961 ;  /* 0x3fb8aa3b4f4f7820 */ /* 0x000fca0000400000 */
[----:B------:R-:W-:Y:S01]  /*3900*/  MUFU.EX2 R206, R127 ;  /* 0x0000007f00ce7308 */ /* 0x000fe20000000800 */
[----:B------:R-:W-:-:S07]  /*3910*/  FADD R83, R83, -R56 ;  /* 0x8000003853537221 */ /* 0x000fce0000000000 */
[----:B------:R-:W4:Y:S08]  /*3920*/  MUFU.EX2 R139, R60 ;  /* 0x0000003c008b7308 */ /* 0x000f300000000800 */
[----:B------:R-:W-:Y:S08]  /*3930*/  MUFU.EX2 R212, R227 ;  /* 0x000000e300d47308 */ /* 0x000ff00000000800 */
[----:B------:R-:W-:Y:S08]  /*3940*/  MUFU.EX2 R133, R82 ;  /* 0x0000005200857308 */ /* 0x000ff00000000800 */
[----:B------:R-:W-:Y:S08]  /*3950*/  MUFU.EX2 R154, R100 ;  /* 0x00000064009a7308 */ /* 0x000ff00000000800 */
[----:B------:R-:W5:Y:S08]  /*3960*/  MUFU.EX2 R61, R61 ;  /* 0x0000003d003d7308 */ /* 0x000f700000000800 */
[----:B------:R-:W0:Y:S01]  /*3970*/  MUFU.EX2 R129, R129 ;  /* 0x0000008100817308 */ /* 0x000e220000000800 */
[----:B------:R-:W-:-:S02]  /*3980*/  FMUL R83, R83, 1.4426950216293334961 ;  /* 0x3fb8aa3b53537820 */ /* 0x000fc40000400000 */
[----:B------:R-:W-:-:S05]  /*3990*/  FADD R91, R91, -R56 ;  /* 0x800000385b5b7221 */ /* 0x000fca0000000000 */
[----:B------:R0:W-:Y:S01]  /*39a0*/  MUFU.EX2 R122, R79 ;  /* 0x0000004f007a7308 */ /* 0x0001e20000000800 */
[--C-:B------:R-:W-:Y:S02]  /*39b0*/  FADD R93, R93, -R56.reuse ;  /* 0x800000385d5d7221 */ /* 0x100fe40000000000 */
[----:B------:R-:W-:Y:S01]  /*39c0*/  FADD R95, R95, -R56 ;  /* 0x800000385f5f7221 */ /* 0x000fe20000000000 */
[----:B0-----:R-:W0:Y:S01]  /*39d0*/  LDSM.16.M88.4 R76, [R21+0x3000] ;  /* 0x00300000154c783b */ /* 0x001e220000000200 */
[----:B------:R-:W-:-:S03]  /*39e0*/  FADD R92, R92, -R59 ;  /* 0x8000003b5c5c7221 */ /* 0x000fc60000000000 */
[----:B------:R1:W-:Y:S01]  /*39f0*/  MUFU.EX2 R144, R83 ;  /* 0x0000005300907308 */ /* 0x0003e20000000800 */
[----:B------:R-:W-:Y:S01]  /*3a00*/  FMUL R60, R91, 1.4426950216293334961 ;  /* 0x3fb8aa3b5b3c7820 */ /* 0x000fe20000400000 */
[----:B---3--:R-:W-:Y:S01]  /*3a10*/  F2FP.PACK_AB R89, R208, R143 ;  /* 0x0000008fd059723e */ /* 0x008fe200000000ff */
[----:B------:R-:W-:Y:S01]  /*3a20*/  FMUL R82, R63, R110 ;  /* 0x0000006e3f527220 */ /* 0x000fe20000400000 */
[----:B----4-:R-:W-:Y:S01]  /*3a30*/  F2FP.PACK_AB R91, R139, R206 ;  /* 0x000000ce8b5b723e */ /* 0x010fe200000000ff */
[----:B-----5:R-:W-:Y:S01]  /*3a40*/  FMUL R80, R61, R108 ;  /* 0x0000006c3d507220 */ /* 0x020fe20000400000 */
[----:B------:R-:W-:Y:S01]  /*3a50*/  F2FP.PACK_AB R88, R133, R212 ;  /* 0x000000d48558723e */ /* 0x000fe200000000ff */
[----:B------:R-:W-:Y:S01]  /*3a60*/  FMUL R81, R61, R109 ;  /* 0x0000006d3d517220 */ /* 0x000fe20000400000 */
[----:B------:R-:W-:Y:S01]  /*3a70*/  F2FP.PACK_AB R90, R129, R154 ;  /* 0x0000009a815a723e */ /* 0x000fe200000000ff */
[----:B-1----:R-:W-:Y:S02]  /*3a80*/  FMUL R83, R63, R111 ;  /* 0x0000006f3f537220 */ /* 0x002fe40000400000 */
[----:B------:R-:W-:-:S02]  /*3a90*/  FMUL R57, R93, 1.4426950216293334961 ;  /* 0x3fb8aa3b5d397820 */ /* 0x000fc40000400000 */
[----:B------:R-:W-:Y:S02]  /*3aa0*/  FMUL R64, R95, 1.4426950216293334961 ;  /* 0x3fb8aa3b5f407820 */ /* 0x000fe40000400000 */
[----:B------:R-:W-:Y:S02]  /*3ab0*/  FADD R96, R94, -R59 ;  /* 0x8000003b5e607221 */ /* 0x000fe40000000000 */
[----:B------:R-:W-:Y:S02]  /*3ac0*/  FMUL R109, R92, 1.4426950216293334961 ;  /* 0x3fb8aa3b5c6d7820 */ /* 0x000fe40000400000 */
[----:B------:R-:W1:Y:S01]  /*3ad0*/  LDSM.16.M88.4 R92, [R21+0x3800] ;  /* 0x00380000155c783b */ /* 0x000e620000000200 */
[----:B------:R-:W-:Y:S01]  /*3ae0*/  HMMA.16816.F32 R80, R88, R68, R80 ;  /* 0x000000445850723c */ /* 0x000fe20000001850 */
[--C-:B------:R-:W-:Y:S02]  /*3af0*/  FADD R217, R217, -R56.reuse ;  /* 0x80000038d9d97221 */ /* 0x100fe40000000000 */
[----:B------:R-:W-:-:S02]  /*3b00*/  FADD R213, R213, -R56 ;  /* 0x80000038d5d57221 */ /* 0x000fc40000000000 */
[--C-:B------:R-:W-:Y:S02]  /*3b10*/  FADD R215, R215, -R56.reuse ;  /* 0x80000038d7d77221 */ /* 0x100fe40000000000 */
[----:B------:R-:W-:Y:S02]  /*3b20*/  FADD R99, R99, -R56 ;  /* 0x8000003863637221 */ /* 0x000fe40000000000 */
[--C-:B------:R-:W-:Y:S02]  /*3b30*/  FADD R222, R222, -R59.reuse ;  /* 0x8000003bdede7221 */ /* 0x100fe40000000000 */
[----:B------:R-:W-:Y:S02]  /*3b40*/  FADD R68, R102, -R59 ;  /* 0x8000003b66447221 */ /* 0x000fe40000000000 */
[----:B------:R-:W-:Y:S02]  /*3b50*/  FMUL R200, R217, 1.4426950216293334961 ;  /* 0x3fb8aa3bd9c87820 */ /* 0x000fe40000400000 */
[----:B------:R-:W-:-:S02]  /*3b60*/  FMUL R196, R213, 1.4426950216293334961 ;  /* 0x3fb8aa3bd5c47820 */ /* 0x000fc40000400000 */
[----:B------:R-:W-:Y:S02]  /*3b70*/  FMUL R135, R215, 1.4426950216293334961 ;  /* 0x3fb8aa3bd7877820 */ /* 0x000fe40000400000 */
[----:B------:R-:W-:Y:S02]  /*3b80*/  FMUL R65, R99, 1.4426950216293334961 ;  /* 0x3fb8aa3b63417820 */ /* 0x000fe40000400000 */
[----:B------:R-:W-:Y:S02]  /*3b90*/  FMUL R108, R96, 1.4426950216293334961 ;  /* 0x3fb8aa3b606c7820 */ /* 0x000fe40000400000 */
[----:B------:R-:W-:Y:S02]  /*3ba0*/  FMUL R110, R222, 1.4426950216293334961 ;  /* 0x3fb8aa3bde6e7820 */ /* 0x000fe40000400000 */
[----:B------:R-:W-:Y:S02]  /*3bb0*/  FMUL R111, R68, 1.4426950216293334961 ;  /* 0x3fb8aa3b446f7820 */ /* 0x000fe40000400000 */
[----:B------:R-:W-:-:S02]  /*3bc0*/  FMUL R98, R63, R106 ;  /* 0x0000006a3f627220 */ /* 0x000fc40000400000 */
[----:B------:R-:W-:Y:S02]  /*3bd0*/  FMUL R99, R63, R107 ;  /* 0x0000006b3f637220 */ /* 0x000fe40000400000 */
[C---:B------:R-:W-:Y:S02]  /*3be0*/  FMUL R96, R61.reuse, R104 ;  /* 0x000000683d607220 */ /* 0x040fe40000400000 */
[----:B------:R-:W-:Y:S01]  /*3bf0*/  FMUL R97, R61, R105 ;  /* 0x000000693d617220 */ /* 0x000fe20000400000 */
[----:B------:R-:W-:Y:S01]  /*3c00*/  MUFU.EX2 R200, R200 ;  /* 0x000000c800c87308 */ /* 0x000fe20000000800 */
[--C-:B------:R-:W-:Y:S02]  /*3c10*/  FADD R103, R103, -R56.reuse ;  /* 0x8000003867677221 */ /* 0x100fe40000000000 */
[----:B------:R-:W-:Y:S02]  /*3c20*/  FADD R115, R115, -R56 ;  /* 0x8000003873737221 */ /* 0x000fe40000000000 */
[----:B------:R-:W-:Y:S01]  /*3c30*/  FMUL R103, R103, 1.4426950216293334961 ;  /* 0x3fb8aa3b67677820 */ /* 0x000fe20000400000 */
[----:B--2---:R-:W-:Y:S02]  /*3c40*/  HMMA.16816.F32 R96, R88, R72, R96 ;  /* 0x000000485860723c */ /* 0x004fe40000001860 */
[----:B------:R-:W-:Y:S01]  /*3c50*/  MUFU.EX2 R196, R196 ;  /* 0x000000c400c47308 */ /* 0x000fe20000000800 */
[----:B------:R-:W-:-:S07]  /*3c60*/  FMUL R136, R115, 1.4426950216293334961 ;  /* 0x3fb8aa3b73887820 */ /* 0x000fce0000400000 */
[----:B------:R-:W-:Y:S08]  /*3c70*/  MUFU.EX2 R135, R135 ;  /* 0x0000008700877308 */ /* 0x000ff00000000800 */
[----:B------:R-:W-:Y:S08]  /*3c80*/  MUFU.EX2 R109, R109 ;  /* 0x0000006d006d7308 */ /* 0x000ff00000000800 */
[----:B------:R-:W2:Y:S08]  /*3c90*/  MUFU.EX2 R108, R108 ;  /* 0x0000006c006c7308 */ /* 0x000eb00000000800 */
[----:B------:R-:W-:Y:S08]  /*3ca0*/  MUFU.EX2 R110, R110 ;  /* 0x0000006e006e7308 */ /* 0x000ff00000000800 */
[----:B------:R-:W3:Y:S01]  /*3cb0*/  MUFU.EX2 R111, R111 ;  /* 0x0000006f006f7308 */ /* 0x000ee20000000800 */
[----:B------:R-:W-:-:S02]  /*3cc0*/  FMUL R102, R63, R118 ;  /* 0x000000763f667220 */ /* 0x000fc40000400000 */
[C---:B------:R-:W-:Y:S02]  /*3cd0*/  FMUL R100, R61.reuse, R116 ;  /* 0x000000743d647220 */ /* 0x040fe40000400000 */
[----:B------:R-:W-:-:S03]  /*3ce0*/  FMUL R101, R61, R117 ;  /* 0x000000753d657220 */ /* 0x000fc60000400000 */
[----:B------:R4:W-:Y:S01]  /*3cf0*/  MUFU.EX2 R115, R103 ;  /* 0x0000006700737308 */ /* 0x0009e20000000800 */
[--C-:B------:R-:W-:Y:S02]  /*3d00*/  FADD R68, R66, -R59.reuse ;  /* 0x8000003b42447221 */ /* 0x100fe40000000000 */
[----:B----4-:R-:W-:Y:S01]  /*3d10*/  FMUL R103, R63, R119 ;  /* 0x000000773f677220 */ /* 0x010fe20000400000 */
[----:B--2---:R-:W-:Y:S01]  /*3d20*/  F2FP.PACK_AB R104, R108, R109 ;  /* 0x0000006d6c68723e */ /* 0x004fe200000000ff */
[----:B------:R-:W-:Y:S01]  /*3d30*/  FADD R220, R220, -R59 ;  /* 0x8000003bdcdc7221 */ /* 0x000fe20000000000 */
[----:B------:R-:W-:Y:S02]  /*3d40*/  F2FP.PACK_AB R105, R200, R137 ;  /* 0x00000089c869723e */ /* 0x000fe400000000ff */
[----:B---3--:R-:W-:Y:S02]  /*3d50*/  F2FP.PACK_AB R106, R111, R110 ;  /* 0x0000006e6f6a723e */ /* 0x008fe400000000ff */
[----:B0-----:R-:W-:Y:S01]  /*3d60*/  HMMA.16816.F32 R100, R88, R76, R100 ;  /* 0x0000004c5864723c */ /* 0x001fe20000001864 */
[----:B------:R-:W-:Y:S01]  /*3d70*/  F2FP.PACK_AB R107, R135, R196 ;  /* 0x000000c4876b723e */ /* 0x000fe200000000ff */
[----:B------:R-:W-:-:S02]  /*3d80*/  FMUL R68, R68, 1.4426950216293334961 ;  /* 0x3fb8aa3b44447820 */ /* 0x000fc40000400000 */
[C---:B------:R-:W-:Y:S02]  /*3d90*/  FMUL R86, R63.reuse, R86 ;  /* 0x000000563f567220 */ /* 0x040fe40000400000 */
[----:B------:R-:W-:Y:S02]  /*3da0*/  FMUL R87, R63, R87 ;  /* 0x000000573f577220 */ /* 0x000fe40000400000 */
[C---:B------:R-:W-:Y:S02]  /*3db0*/  FMUL R84, R61.reuse, R84 ;  /* 0x000000543d547220 */ /* 0x040fe40000400000 */
[----:B------:R-:W-:Y:S01]  /*3dc0*/  FMUL R85, R61, R85 ;  /* 0x000000553d557220 */ /* 0x000fe20000400000 */
[----:B------:R-:W-:Y:S01]  /*3dd0*/  HMMA.16816.F32 R80, R104, R70, R80 ;  /* 0x000000466850723c */ /* 0x000fe20000001850 */
[----:B------:R-:W-:Y:S02]  /*3de0*/  FMUL R117, R220, 1.4426950216293334961 ;  /* 0x3fb8aa3bdc757820 */ /* 0x000fe40000400000 */
[----:B------:R0:W-:Y:S05]  /*3df0*/  MUFU.EX2 R220, R68 ;  /* 0x0000004400dc7308 */ /* 0x0001ea0000000800 */
[----:B-1----:R-:W-:Y:S01]  /*3e00*/  HMMA.16816.F32 R88, R88, R92, R84 ;  /* 0x0000005c5858723c */ /* 0x002fe20000001854 */
[----:B------:R-:W-:Y:S04]  /*3e10*/  LDSM.16.M88.4 R84, [R9+0x2000] ;  /* 0x002000000954783b */ /* 0x000fe80000000200 */
[----:B0-----:R-:W0:Y:S03]  /*3e20*/  LDSM.16.M88.4 R68, [R9+0x2800] ;  /* 0x002800000944783b */ /* 0x001e260000000200 */
[----:B------:R-:W-:Y:S01]  /*3e30*/  HMMA.16816.F32 R96, R104, R74, R96 ;  /* 0x0000004a6860723c */ /* 0x000fe20000001860 */
[----:B------:R-:W1:Y:S01]  /*3e40*/  LDSM.16.M88.4 R72, [R9+0x3000] ;  /* 0x003000000948783b */ /* 0x000e620000000200 */
[----:B------:R-:W-:-:S02]  /*3e50*/  FADD R211, R211, -R56 ;  /* 0x80000038d3d37221 */ /* 0x000fc40000000000 */
[--C-:B------:R-:W-:Y:S02]  /*3e60*/  FADD R201, R201, -R56.reuse ;  /* 0x80000038c9c97221 */ /* 0x100fe40000000000 */
[--C-:B------:R-:W-:Y:S02]  /*3e70*/  FADD R209, R209, -R56.reuse ;  /* 0x80000038d1d17221 */ /* 0x100fe40000000000 */
[----:B------:R-:W-:Y:S02]  /*3e80*/  FADD R207, R207, -R56 ;  /* 0x80000038cfcf7221 */ /* 0x000fe40000000000 */
[--C-:B------:R-:W-:Y:S02]  /*3e90*/  FADD R218, R218, -R59.reuse ;  /* 0x8000003bdada7221 */ /* 0x100fe40000000000 */
[----:B------:R-:W-:Y:S02]  /*3ea0*/  FADD R216, R216, -R59 ;  /* 0x8000003bd8d87221 */ /* 0x000fe40000000000 */
[----:B------:R-:W-:-:S02]  /*3eb0*/  FMUL R192, R211, 1.4426950216293334961 ;  /* 0x3fb8aa3bd3c07820 */ /* 0x000fc40000400000 */
[----:B------:R-:W-:Y:S02]  /*3ec0*/  FMUL R131, R201, 1.4426950216293334961 ;  /* 0x3fb8aa3bc9837820 */ /* 0x000fe40000400000 */
[----:B------:R-:W-:Y:S02]  /*3ed0*/  FMUL R188, R209, 1.4426950216293334961 ;  /* 0x3fb8aa3bd1bc7820 */ /* 0x000fe40000400000 */
[----:B------:R-:W-:Y:S02]  /*3ee0*/  FMUL R127, R207, 1.4426950216293334961 ;  /* 0x3fb8aa3bcf7f7820 */ /* 0x000fe40000400000 */
[----:B------:R-:W-:Y:S02]  /*3ef0*/  FMUL R119, R218, 1.4426950216293334961 ;  /* 0x3fb8aa3bda777820 */ /* 0x000fe40000400000 */
[----:B------:R-:W-:Y:S01]  /*3f00*/  FMUL R118, R216, 1.4426950216293334961 ;  /* 0x3fb8aa3bd8767820 */ /* 0x000fe20000400000 */
[C---:B------:R-:W-:Y:S01]  /*3f10*/  HMMA.16816.F32 R100, R104.reuse, R78, R100 ;  /* 0x0000004e6864723c */ /* 0x040fe20000001864 */
[----:B------:R-:W2:Y:S01]  /*3f20*/  LDSM.16.M88.4 R76, [R9+0x3800] ;  /* 0x00380000094c783b */ /* 0x000ea20000000200 */
[----:B------:R-:W-:Y:S08]  /*3f30*/  MUFU.EX2 R192, R192 ;  /* 0x000000c000c07308 */ /* 0x000ff00000000800 */
[----:B------:R-:W-:Y:S08]  /*3f40*/  MUFU.EX2 R131, R131 ;  /* 0x0000008300837308 */ /* 0x000ff00000000800 */
[----:B------:R-:W-:Y:S08]  /*3f50*/  MUFU.EX2 R188, R188 ;  /* 0x000000bc00bc7308 */ /* 0x000ff00000000800 */
[----:B------:R-:W-:Y:S08]  /*3f60*/  MUFU.EX2 R127, R127 ;  /* 0x0000007f007f7308 */ /* 0x000ff00000000800 */
[----:B------:R-:W3:Y:S08]  /*3f70*/  MUFU.EX2 R117, R117 ;  /* 0x0000007500757308 */ /* 0x000ef00000000800 */
[----:B------:R-:W-:Y:S08]  /*3f80*/  MUFU.EX2 R119, R119 ;  /* 0x0000007700777308 */ /* 0x000ff00000000800 */
[----:B------:R-:W4:Y:S01]  /*3f90*/  MUFU.EX2 R118, R118 ;  /* 0x0000007600767308 */ /* 0x000f220000000800 */
[----:B------:R-:W-:Y:S01]  /*3fa0*/  FADD R143, R143, R208 ;  /* 0x000000d08f8f7221 */ /* 0x000fe20000000000 */
[----:B------:R-:W-:Y:S01]  /*3fb0*/  HMMA.16816.F32 R88, R104, R94, R88 ;  /* 0x0000005e6858723c */ /* 0x000fe20000001858 */
[----:B------:R-:W-:-:S02]  /*3fc0*/  FADD R197, R197, -R56 ;  /* 0x80000038c5c57221 */ /* 0x000fc40000000000 */
[--C-:B------:R-:W-:Y:S02]  /*3fd0*/  FADD R214, R214, -R59.reuse ;  /* 0x8000003bd6d67221 */ /* 0x100fe40000000000 */
[--C-:B------:R-:W-:Y:S02]  /*3fe0*/  FADD R210, R210, -R59.reuse ;  /* 0x8000003bd2d27221 */ /* 0x100fe40000000000 */
[----:B------:R-:W-:Y:S02]  /*3ff0*/  FADD R26, R26, -R59 ;  /* 0x8000003b1a1a7221 */ /* 0x000fe40000000000 */
[----:B------:R-:W-:Y:S01]  /*4000*/  FADD R133, R212, R133 ;  /* 0x00000085d4857221 */ /* 0x000fe20000000000 */
[----:B---3--:R-:W-:Y:S01]  /*4010*/  F2FP.PACK_AB R92, R117, R220 ;  /* 0x000000dc755c723e */ /* 0x008fe200000000ff */
[----:B------:R-:W-:Y:S01]  /*4020*/  FADD R204, R204, -R59 ;  /* 0x8000003bcccc7221 */ /* 0x000fe20000000000 */
[----:B------:R-:W-:Y:S01]  /*4030*/  F2FP.PACK_AB R93, R131, R192 ;  /* 0x000000c0835d723e */ /* 0x000fe200000000ff */
[----:B------:R-:W-:Y:S01]  /*4040*/  FADD R206, R206, R143 ;  /* 0x0000008fcece7221 */ /* 0x000fe20000000000 */
[----:B----4-:R-:W-:-:S02]  /*4050*/  F2FP.PACK_AB R94, R118, R119 ;  /* 0x00000077765e723e */ /* 0x010fc400000000ff */
[----:B------:R-:W-:Y:S01]  /*4060*/  F2FP.PACK_AB R95, R127, R188 ;  /* 0x000000bc7f5f723e */ /* 0x000fe200000000ff */
[----:B------:R-:W-:Y:S02]  /*4070*/  FMUL R146, R197, 1.4426950216293334961 ;  /* 0x3fb8aa3bc5927820 */ /* 0x000fe40000400000 */
[----:B------:R-:W-:Y:S02]  /*4080*/  FMUL R116, R214, 1.4426950216293334961 ;  /* 0x3fb8aa3bd6747820 */ /* 0x000fe40000400000 */
[----:B------:R-:W-:Y:S02]  /*4090*/  FMUL R141, R210, 1.4426950216293334961 ;  /* 0x3fb8aa3bd28d7820 */ /* 0x000fe40000400000 */
[----:B------:R-:W-:Y:S02]  /*40a0*/  FMUL R26, R26, 1.4426950216293334961 ;  /* 0x3fb8aa3b1a1a7820 */ /* 0x000fe40000400000 */
[----:B------:R-:W-:Y:S02]  /*40b0*/  FADD R154, R154, R133 ;  /* 0x000000859a9a7221 */ /* 0x000fe40000000000 */
[----:B------:R-:W-:-:S02]  /*40c0*/  FMUL R204, R204, 1.4426950216293334961 ;  /* 0x3fb8aa3bcccc7820 */ /* 0x000fc40000400000 */
[----:B------:R-:W-:Y:S01]  /*40d0*/  FADD R206, R139, R206 ;  /* 0x000000ce8bce7221 */ /* 0x000fe20000000000 */
[----:B0-----:R-:W-:Y:S01]  /*40e0*/  HMMA.16816.F32 R96, R92, R68, R96 ;  /* 0x000000445c60723c */ /* 0x001fe20000001860 */
[----:B------:R-:W-:Y:S01]  /*40f0*/  FADD R154, R129, R154 ;  /* 0x0000009a819a7221 */ /* 0x000fe20000000000 */
[----:B------:R-:W-:Y:S01]  /*4100*/  MUFU.EX2 R146, R146 ;  /* 0x0000009200927308 */ /* 0x000fe20000000800 */
[----:B------:R-:W-:Y:S02]  /*4110*/  FADD R137, R137, R206 ;  /* 0x000000ce89897221 */ /* 0x000fe40000000000 */
[----:B------:R-:W-:-:S03]  /*4120*/  FADD R109, R109, R154 ;  /* 0x0000009a6d6d7221 */ /* 0x000fc60000000000 */
[----:B------:R-:W-:Y:S02]  /*4130*/  HMMA.16816.F32 R80, R92, R84, R80 ;  /* 0x000000545c50723c */ /* 0x000fe40000001850 */
[----:B------:R-:W-:Y:S01]  /*4140*/  MUFU.EX2 R125, R125 ;  /* 0x0000007d007d7308 */ /* 0x000fe20000000800 */
[----:B------:R-:W-:-:S05]  /*4150*/  FADD R137, R200, R137 ;  /* 0x00000089c8897221 */ /* 0x000fca0000000000 */
[----:B-1----:R-:W-:Y:S02]  /*4160*/  HMMA.16816.F32 R100, R92, R72, R100 ;  /* 0x000000485c64723c */ /* 0x002fe40000001864 */
[----:B------:R-:W-:Y:S01]  /*4170*/  MUFU.EX2 R116, R116 ;  /* 0x0000007400747308 */ /* 0x000fe20000000800 */
[----:B------:R-:W-:-:S07]  /*4180*/  FADD R109, R108, R109 ;  /* 0x0000006d6c6d7221 */ /* 0x000fce0000000000 */
[----:B------:R-:W0:Y:S08]  /*4190*/  MUFU.EX2 R141, R141 ;  /* 0x0000008d008d7308 */ /* 0x000e300000000800 */
[----:B------:R-:W-:Y:S08]  /*41a0*/  MUFU.EX2 R26, R26 ;  /* 0x0000001a001a7308 */ /* 0x000ff00000000800 */
[----:B------:R-:W1:Y:S01]  /*41b0*/  MUFU.EX2 R129, R204 ;  /* 0x000000cc00817308 */ /* 0x000e620000000800 */
[----:B------:R-:W-:-:S02]  /*41c0*/  FADD R196, R196, R137 ;  /* 0x00000089c4c47221 */ /* 0x000fc40000000000 */
[----:B------:R-:W-:Y:S02]  /*41d0*/  FADD R110, R110, R109 ;  /* 0x0000006d6e6e7221 */ /* 0x000fe40000000000 */
[----:B------:R-:W-:Y:S01]  /*41e0*/  FADD R135, R135, R196 ;  /* 0x000000c487877221 */ /* 0x000fe20000000000 */
[----:B--2---:R-:W-:Y:S01]  /*41f0*/  HMMA.16816.F32 R88, R92, R76, R88 ;  /* 0x0000004c5c58723c */ /* 0x004fe20000001858 */
[----:B------:R-:W-:Y:S01]  /*4200*/  FADD R111, R111, R110 ;  /* 0x0000006e6f6f7221 */ /* 0x000fe20000000000 */
[----:B0-----:R-:W-:Y:S01]  /*4210*/  F2FP.PACK_AB R104, R141, R116 ;  /* 0x000000748d68723e */ /* 0x001fe200000000ff */
[----:B------:R-:W0:Y:S01]  /*4220*/  LDSM.16.M88.4 R92, [R21+0x2080] ;  /* 0x00208000155c783b */ /* 0x000e220000000200 */
[----:B------:R-:W-:Y:S01]  /*4230*/  F2FP.PACK_AB R105, R125, R146 ;  /* 0x000000927d69723e */ /* 0x000fe200000000ff */
[----:B------:R-:W-:Y:S01]  /*4240*/  FADD R192, R192, R135 ;  /* 0x00000087c0c07221 */ /* 0x000fe20000000000 */
[----:B------:R-:W-:Y:S01]  /*4250*/  F2FP.PACK_AB R107, R123, R144 ;  /* 0x000000907b6b723e */ /* 0x000fe200000000ff */
[----:B------:R-:W-:Y:S01]  /*4260*/  FADD R220, R220, R111 ;  /* 0x0000006fdcdc7221 */ /* 0x000fe20000000000 */
[----:B-1----:R-:W-:Y:S01]  /*4270*/  F2FP.PACK_AB R106, R129, R26 ;  /* 0x0000001a816a723e */ /* 0x002fe200000000ff */
[----:B------:R-:W-:-:S02]  /*4280*/  FADD R131, R131, R192 ;  /* 0x000000c083837221 */ /* 0x000fc40000000000 */
[--C-:B------:R-:W-:Y:S02]  /*4290*/  FADD R203, R203, -R56.reuse ;  /* 0x80000038cbcb7221 */ /* 0x100fe40000000000 */
[----:B------:R-:W-:Y:S02]  /*42a0*/  FADD R199, R199, -R56 ;  /* 0x80000038c7c77221 */ /* 0x000fe40000000000 */
[----:B------:R-:W-:Y:S01]  /*42b0*/  FADD R220, R117, R220 ;  /* 0x000000dc75dc7221 */ /* 0x000fe20000000000 */
[----:B------:R-:W-:Y:S01]  /*42c0*/  HMMA.16816.F32 R96, R104, R70, R96 ;  /* 0x000000466860723c */ /* 0x000fe20000001860 */
[--C-:B------:R-:W-:Y:S01]  /*42d0*/  FADD R202, R202, -R59.reuse ;  /* 0x8000003bcaca7221 */ /* 0x100fe20000000000 */
[----:B------:R-:W1:Y:S01]  /*42e0*/  LDSM.16.M88.4 R68, [R21+0x3080] ;  /* 0x003080001544783b */ /* 0x000e620000000200 */
[--C-:B------:R-:W-:Y:S02]  /*42f0*/  FADD R198, R198, -R59.reuse ;  /* 0x8000003bc6c67221 */ /* 0x100fe40000000000 */
[----:B------:R-:W-:-:S02]  /*4300*/  FADD R194, R194, -R59 ;  /* 0x8000003bc2c27221 */ /* 0x000fc40000000000 */
[----:B------:R-:W-:Y:S01]  /*4310*/  FADD R190, R190, -R59 ;  /* 0x8000003bbebe7221 */ /* 0x000fe20000000000 */
[C---:B------:R-:W-:Y:S01]  /*4320*/  HMMA.16816.F32 R80, R104.reuse, R86, R80 ;  /* 0x000000566850723c */ /* 0x040fe20000001850 */
[----:B------:R-:W-:Y:S01]  /*4330*/  FADD R188, R188, R131 ;  /* 0x00000083bcbc7221 */ /* 0x000fe20000000000 */
[----:B------:R-:W2:Y:S01]  /*4340*/  LDSM.16.M88.4 R84, [R21+0x2880] ;  /* 0x002880001554783b */ /* 0x000ea20000000200 */
[----:B------:R-:W-:Y:S02]  /*4350*/  FMUL R140, R203, 1.4426950216293334961 ;  /* 0x3fb8aa3bcb8c7820 */ /* 0x000fe40000400000 */
[----:B------:R-:W-:Y:S02]  /*4360*/  FMUL R121, R199, 1.4426950216293334961 ;  /* 0x3fb8aa3bc7797820 */ /* 0x000fe40000400000 */
[----:B------:R-:W-:Y:S01]  /*4370*/  FADD R119, R119, R220 ;  /* 0x000000dc77777221 */ /* 0x000fe20000000000 */
[----:B------:R-:W-:Y:S01]  /*4380*/  HMMA.16816.F32 R100, R104, R74, R100 ;  /* 0x0000004a6864723c */ /* 0x000fe20000001864 */
[----:B------:R-:W-:Y:S01]  /*4390*/  FMUL R108, R202, 1.4426950216293334961 ;  /* 0x3fb8aa3bca6c7820 */ /* 0x000fe20000400000 */
[----:B------:R-:W3:Y:S01]  /*43a0*/  LDSM.16.M88.4 R72, [R21+0x3880] ;  /* 0x003880001548783b */ /* 0x000ee20000000200 */
[----:B------:R-:W-:-:S02]  /*43b0*/  FMUL R109, R198, 1.4426950216293334961 ;  /* 0x3fb8aa3bc66d7820 */ /* 0x000fc40000400000 */
[----:B------:R-:W-:Y:S02]  /*43c0*/  FMUL R194, R194, 1.4426950216293334961 ;  /* 0x3fb8aa3bc2c27820 */ /* 0x000fe40000400000 */
[----:B------:R-:W-:Y:S02]  /*43d0*/  FMUL R190, R190, 1.4426950216293334961 ;  /* 0x3fb8aa3bbebe7820 */ /* 0x000fe40000400000 */
[----:B------:R-:W-:Y:S02]  /*43e0*/  FADD R127, R127, R188 ;  /* 0x000000bc7f7f7221 */ /* 0x000fe40000000000 */
[----:B------:R-:W-:Y:S01]  /*43f0*/  FADD R119, R118, R119 ;  /* 0x0000007776777221 */ /* 0x000fe20000000000 */
[----:B------:R-:W-:Y:S01]  /*4400*/  MUFU.EX2 R140, R140 ;  /* 0x0000008c008c7308 */ /* 0x000fe20000000800 */
[----:B------:R-:W-:Y:S02]  /*4410*/  FADD R146, R146, R127 ;  /* 0x0000007f92927221 */ /* 0x000fe40000000000 */
[----:B------:R-:W-:-:S05]  /*4420*/  FADD R116, R116, R119 ;  /* 0x0000007774747221 */ /* 0x000fca0000000000 */
[----:B------:R-:W4:Y:S01]  /*4430*/  MUFU.EX2 R121, R121 ;  /* 0x0000007900797308 */ /* 0x000f220000000800 */
[----:B------:R-:W-:Y:S02]  /*4440*/  FADD R125, R125, R146 ;  /* 0x000000927d7d7221 */ /* 0x000fe40000000000 */
[----:B------:R-:W-:-:S05]  /*4450*/  FADD R141, R141, R116 ;  /* 0x000000748d8d7221 */ /* 0x000fca0000000000 */
[----:B------:R-:W-:Y:S01]  /*4460*/  MUFU.EX2 R136, R136 ;  /* 0x0000008800887308 */ /* 0x000fe20000000800 */
[----:B------:R-:W-:Y:S01]  /*4470*/  FADD R186, R186, -R59 ;  /* 0x8000003bbaba7221 */ /* 0x000fe20000000000 */
[----:B------:R-:W-:Y:S06]  /*4480*/  HMMA.16816.F32 R88, R104, R78, R88 ;  /* 0x0000004e6858723c */ /* 0x000fec0000001858 */
[----:B------:R-:W-:Y:S08]  /*4490*/  MUFU.EX2 R108, R108 ;  /* 0x0000006c006c7308 */ /* 0x000ff00000000800 */
[----:B------:R-:W5:Y:S08]  /*44a0*/  MUFU.EX2 R109, R109 ;  /* 0x0000006d006d7308 */ /* 0x000f700000000800 */
[----:B------:R-:W-:Y:S08]  /*44b0*/  MUFU.EX2 R194, R194 ;  /* 0x000000c200c27308 */ /* 0x000ff00000000800 */
[----:B------:R-:W0:Y:S01]  /*44c0*/  MUFU.EX2 R111, R190 ;  /* 0x000000be006f7308 */ /* 0x000e220000000800 */
[----:B------:R-:W-:-:S02]  /*44d0*/  FADD R144, R144, R125 ;  /* 0x0000007d90907221 */ /* 0x000fc40000000000 */
[----:B------:R-:W-:Y:S01]  /*44e0*/  FADD R142, R142, -R59 ;  /* 0x8000003b8e8e7221 */ /* 0x000fe20000000000 */
[----:B----4-:R-:W-:Y:S01]  /*44f0*/  F2FP.PACK_AB R77, R121, R140 ;  /* 0x0000008c794d723e */ /* 0x010fe200000000ff */
[----:B------:R-:W-:Y:S01]  /*4500*/  FADD R26, R26, R141 ;  /* 0x0000008d1a1a7221 */ /* 0x000fe20000000000 */
[----:B------:R-:W-:Y:S01]  /*4510*/  LDSM.16.M88.4 R116, [R9+0x3080] ;  /* 0x003080000974783b */ /* 0x000fe20000000200 */
[----:B------:R-:W-:Y:S02]  /*4520*/  FMUL R186, R186, 1.4426950216293334961 ;  /* 0x3fb8aa3bbaba7820 */ /* 0x000fe40000400000 */
[----:B------:R-:W-:Y:S02]  /*4530*/  FADD R123, R123, R144 ;  /* 0x000000907b7b7221 */ /* 0x000fe40000000000 */
[----:B------:R-:W-:Y:S02]  /*4540*/  FADD R129, R129, R26 ;  /* 0x0000001a81817221 */ /* 0x000fe40000000000 */
[--C-:B------:R-:W-:Y:S01]  /*4550*/  FADD R138, R138, -R59.reuse ;  /* 0x8000003b8a8a7221 */ /* 0x100fe20000000000 */
[----:B-----5:R-:W-:Y:S01]  /*4560*/  F2FP.PACK_AB R76, R109, R108 ;  /* 0x0000006c6d4c723e */ /* 0x020fe200000000ff */
[----:B------:R-:W-:Y:S01]  /*4570*/  FMUL R142, R142, 1.4426950216293334961 ;  /* 0x3fb8aa3b8e8e7820 */ /* 0x000fe20000400000 */
[----:B0-----:R-:W-:Y:S01]  /*4580*/  F2FP.PACK_AB R78, R111, R194 ;  /* 0x000000c26f4e723e */ /* 0x001fe200000000ff */
[----:B------:R-:W-:Y:S01]  /*4590*/  FADD R126, R126, -R59 ;  /* 0x8000003b7e7e7221 */ /* 0x000fe20000000000 */
[----:B------:R-:W-:Y:S01]  /*45a0*/  F2FP.PACK_AB R79, R115, R136 ;  /* 0x00000088734f723e */ /* 0x000fe200000000ff */
[----:B------:R-:W-:Y:S01]  /*45b0*/  FADD R140, R140, R123 ;  /* 0x0000007b8c8c7221 */ /* 0x000fe20000000000 */
[----:B------:R-:W0:Y:S01]  /*45c0*/  MUFU.EX2 R186, R186 ;  /* 0x000000ba00ba7308 */ /* 0x000e220000000800 */
[----:B------:R-:W-:-:S02]  /*45d0*/  FADD R108, R108, R129 ;  /* 0x000000816c6c7221 */ /* 0x000fc40000000000 */
[----:B------:R-:W-:Y:S02]  /*45e0*/  FMUL R138, R138, 1.4426950216293334961 ;  /* 0x3fb8aa3b8a8a7820 */ /* 0x000fe40000400000 */
[----:B------:R-:W-:Y:S02]  /*45f0*/  FMUL R126, R126, 1.4426950216293334961 ;  /* 0x3fb8aa3b7e7e7820 */ /* 0x000fe40000400000 */
[----:B------:R-:W-:Y:S01]  /*4600*/  FADD R121, R121, R140 ;  /* 0x0000008c79797221 */ /* 0x000fe20000000000 */
[----:B------:R-:W4:Y:S01]  /*4610*/  MUFU.EX2 R105, R142 ;  /* 0x0000008e00697308 */ /* 0x000f220000000800 */
[----:B------:R-:W-:Y:S01]  /*4620*/  FADD R109, R109, R108 ;  /* 0x0000006c6d6d7221 */ /* 0x000fe20000000000 */
[----:B------:R-:W-:Y:S01]  /*4630*/  HMMA.16816.F32 R80, R76, R92, R80 ;  /* 0x0000005c4c50723c */ /* 0x000fe20000001850 */
[----:B------:R-:W-:Y:S02]  /*4640*/  FADD R187, R187, -R56 ;  /* 0x80000038bbbb7221 */ /* 0x000fe40000000000 */
[----:B------:R-:W-:-:S02]  /*4650*/  FADD R132, R132, -R59 ;  /* 0x8000003b84847221 */ /* 0x000fc40000000000 */
[----:B------:R-:W-:Y:S01]  /*4660*/  FADD R136, R136, R121 ;  /* 0x0000007988887221 */ /* 0x000fe20000000000 */
[----:B------:R-:W5:Y:S01]  /*4670*/  MUFU.EX2 R120, R120 ;  /* 0x0000007800787308 */ /* 0x000f620000000800 */
[----:B------:R-:W-:Y:S02]  /*4680*/  FADD R194, R194, R109 ;  /* 0x0000006dc2c27221 */ /* 0x000fe40000000000 */
[----:B------:R-:W-:Y:S02]  /*4690*/  FMUL R27, R187, 1.4426950216293334961 ;  /* 0x3fb8aa3bbb1b7820 */ /* 0x000fe40000400000 */
[----:B------:R-:W-:-:S03]  /*46a0*/  FMUL R132, R132, 1.4426950216293334961 ;  /* 0x3fb8aa3b84847820 */ /* 0x000fc60000400000 */
[----:B------:R-:W-:Y:S01]  /*46b0*/  MUFU.EX2 R138, R138 ;  /* 0x0000008a008a7308 */ /* 0x000fe20000000800 */
[----:B------:R-:W-:Y:S02]  /*46c0*/  FADD R115, R115, R136 ;  /* 0x0000008873737221 */ /* 0x000fe40000000000 */
[----:B------:R-:W-:-:S05]  /*46d0*/  FADD R134, R134, -R59 ;  /* 0x8000003b86867221 */ /* 0x000fca0000000000 */
[----:B------:R-:W3:Y:S01]  /*46e0*/  MUFU.EX2 R93, R126 ;  /* 0x0000007e005d7308 */ /* 0x000ee20000000800 */
[----:B------:R-:W-:Y:S01]  /*46f0*/  FADD R111, R111, R194 ;  /* 0x000000c26f6f7221 */ /* 0x000fe20000000000 */
[C---:B-1----:R-:W-:Y:S01]  /*4700*/  HMMA.16816.F32 R100, R76.reuse, R68, R100 ;  /* 0x000000444c64723c */ /* 0x042fe20000001864 */
[----:B------:R-:W-:Y:S02]  /*4710*/  FADD R189, R189, -R56 ;  /* 0x80000038bdbd7221 */ /* 0x000fe40000000000 */
[----:B------:R-:W-:Y:S02]  /*4720*/  FADD R128, R128, -R59 ;  /* 0x8000003b80807221 */ /* 0x000fe40000000000 */
[----:B------:R-:W-:Y:S01]  /*4730*/  FMUL R134, R134, 1.4426950216293334961 ;  /* 0x3fb8aa3b86867820 */ /* 0x000fe20000400000 */
[----:B------:R-:W1:Y:S01]  /*4740*/  MUFU.EX2 R27, R27 ;  /* 0x0000001b001b7308 */ /* 0x000e620000000800 */
[----:B------:R-:W-:Y:S01]  /*4750*/  FADD R68, R122, R115 ;  /* 0x000000737a447221 */ /* 0x000fe20000000000 */
[----:B--2---:R-:W-:Y:S01]  /*4760*/  HMMA.16816.F32 R96, R76, R84, R96 ;  /* 0x000000544c60723c */ /* 0x004fe20000001860 */
[----:B0-----:R-:W-:-:S02]  /*4770*/  FADD R26, R186, R111 ;  /* 0x0000006fba1a7221 */ /* 0x001fc40000000000 */
[----:B------:R-:W-:Y:S01]  /*4780*/  FMUL R58, R189, 1.4426950216293334961 ;  /* 0x3fb8aa3bbd3a7820 */ /* 0x000fe20000400000 */
[----:B------:R-:W0:Y:S02]  /*4790*/  LDSM.16.M88.4 R108, [R9+0x2080] ;  /* 0x00208000096c783b */ /* 0x000e240000000200 */
[----:B------:R-:W2:Y:S01]  /*47a0*/  MUFU.EX2 R132, R132 ;  /* 0x0000008400847308 */ /* 0x000ea20000000800 */
[----:B------:R-:W-:Y:S01]  /*47b0*/  FMUL R128, R128, 1.4426950216293334961 ;  /* 0x3fb8aa3b80807820 */ /* 0x000fe20000400000 */
[----:B---3--:R-:W-:Y:S01]  /*47c0*/  HMMA.16816.F32 R88, R76, R72, R88 ;  /* 0x000000484c58723c */ /* 0x008fe20000001858 */
[----:B------:R-:W-:-:S05]  /*47d0*/  FADD R130, R130, -R59 ;  /* 0x8000003b82827221 */ /* 0x000fca0000000000 */
[----:B------:R-:W-:Y:S01]  /*47e0*/  MUFU.EX2 R60, R60 ;  /* 0x0000003c003c7308 */ /* 0x000fe20000000800 */
[C---:B------:R-:W-:Y:S01]  /*47f0*/  F2FP.PACK_AB R77, R113.reuse, R122 ;  /* 0x0000007a714d723e */ /* 0x040fe200000000ff */
[----:B------:R-:W-:Y:S01]  /*4800*/  FADD R113, R113, R68 ;  /* 0x0000004471717221 */ /* 0x000fe20000000000 */
[C---:B----4-:R-:W-:Y:S01]  /*4810*/  F2FP.PACK_AB R76, R105.reuse, R186 ;  /* 0x000000ba694c723e */ /* 0x050fe200000000ff */
[----:B------:R-:W-:Y:S01]  /*4820*/  FADD R105, R105, R26 ;  /* 0x0000001a69697221 */ /* 0x000fe20000000000 */
[----:B-----5:R-:W-:-:S03]  /*4830*/  F2FP.PACK_AB R79, R67, R120 ;  /* 0x00000078434f723e */ /* 0x020fc600000000ff */
[----:B------:R-:W3:Y:S01]  /*4840*/  MUFU.EX2 R69, R134 ;  /* 0x0000008600457308 */ /* 0x000ee20000000800 */
[----:B------:R-:W-:Y:S01]  /*4850*/  F2FP.PACK_AB R78, R93, R138 ;  /* 0x0000008a5d4e723e */ /* 0x000fe200000000ff */
[----:B------:R-:W-:Y:S02]  /*4860*/  FADD R120, R120, R113 ;  /* 0x0000007178787221 */ /* 0x000fe40000000000 */
[----:B------:R-:W-:Y:S02]  /*4870*/  FADD R124, R124, -R59 ;  /* 0x8000003b7c7c7221 */ /* 0x000fe40000000000 */
[----:B------:R-:W-:Y:S02]  /*4880*/  FMUL R130, R130, 1.4426950216293334961 ;  /* 0x3fb8aa3b82827820 */ /* 0x000fe40000400000 */
[----:B------:R-:W4:Y:S01]  /*4890*/  MUFU.EX2 R58, R58 ;  /* 0x0000003a003a7308 */ /* 0x000f220000000800 */
[----:B------:R-:W-:Y:S02]  /*48a0*/  FADD R138, R138, R105 ;  /* 0x000000698a8a7221 */ /* 0x000fe40000000000 */
[----:B------:R-:W-:-:S05]  /*48b0*/  FADD R120, R67, R120 ;  /* 0x0000007843787221 */ /* 0x000fca0000000000 */
[----:B------:R-:W5:Y:S01]  /*48c0*/  MUFU.EX2 R128, R128 ;  /* 0x0000008000807308 */ /* 0x000f620000000800 */
[----:B------:R-:W-:Y:S02]  /*48d0*/  FMUL R124, R124, 1.4426950216293334961 ;  /* 0x3fb8aa3b7c7c7820 */ /* 0x000fe40000400000 */
[--C-:B------:R-:W-:Y:S02]  /*48e0*/  FADD R114, R114, -R59.reuse ;  /* 0x8000003b72727221 */ /* 0x100fe40000000000 */
[----:B------:R-:W-:-:S03]  /*48f0*/  FADD R112, R112, -R59 ;  /* 0x8000003b70707221 */ /* 0x000fc60000000000 */
[----:B------:R-:W0:Y:S01]  /*4900*/  MUFU.EX2 R65, R65 ;  /* 0x0000004100417308 */ /* 0x000e220000000800 */
[----:B------:R-:W-:Y:S02]  /*4910*/  FADD R93, R93, R138 ;  /* 0x0000008a5d5d7221 */ /* 0x000fe40000000000 */
[----:B------:R-:W-:Y:S01]  /*4920*/  FADD R147, R147, -R56 ;  /* 0x8000003893937221 */ /* 0x000fe20000000000 */
[----:B------:R-:W-:Y:S01]  /*4930*/  HMMA.16816.F32 R80, R76, R94, R80 ;  /* 0x0000005e4c50723c */ /* 0x000fe20000001850 */
[----:B-1----:R-:W-:-:S03]  /*4940*/  FADD R85, R27, R120 ;  /* 0x000000781b557221 */ /* 0x002fc60000000000 */
[----:B------:R-:W-:Y:S01]  /*4950*/  MUFU.EX2 R57, R57 ;  /* 0x0000003900397308 */ /* 0x000fe20000000800 */
[----:B------:R-:W-:Y:S02]  /*4960*/  FMUL R114, R114, 1.4426950216293334961 ;  /* 0x3fb8aa3b72727820 */ /* 0x000fe40000400000 */
[----:B------:R-:W-:Y:S02]  /*4970*/  FADD R25, R25, -R56 ;  /* 0x8000003819197221 */ /* 0x000fe40000000000 */
[----:B------:R-:W-:-:S03]  /*4980*/  FADD R62, R62, -R59 ;  /* 0x8000003b3e3e7221 */ /* 0x000fc60000000000 */
[----:B------:R-:W-:Y:S01]  /*4990*/  MUFU.EX2 R64, R64 ;  /* 0x0000004000407308 */ /* 0x000fe20000000800 */
[----:B--2---:R-:W-:Y:S01]  /*49a0*/  FADD R26, R132, R93 ;  /* 0x0000005d841a7221 */ /* 0x004fe20000000000 */
[C---:B------:R-:W-:Y:S06]  /*49b0*/  HMMA.16816.F32 R100, R76.reuse, R70, R100 ;  /* 0x000000464c64723c */ /* 0x040fec0000001864 */
[----:B------:R-:W1:Y:S01]  /*49c0*/  MUFU.EX2 R73, R130 ;  /* 0x0000008200497308 */ /* 0x000e620000000800 */
[----:B------:R-:W-:Y:S01]  /*49d0*/  FMUL R112, R112, 1.4426950216293334961 ;  /* 0x3fb8aa3b70707820 */ /* 0x000fe20000400000 */
[----:B---3--:R-:W-:Y:S01]  /*49e0*/  F2FP.PACK_AB R68, R69, R132 ;  /* 0x000000844544723e */ /* 0x008fe200000000ff */
[----:B------:R-:W-:Y:S01]  /*49f0*/  FADD R95, R60, R85 ;  /* 0x000000553c5f7221 */ /* 0x000fe20000000000 */
[----:B------:R-:W-:Y:S01]  /*4a00*/  HMMA.16816.F32 R96, R76, R86, R96 ;  /* 0x000000564c60723c */ /* 0x000fe20000001860 */
[----:B------:R-:W-:Y:S03]  /*4a10*/  LDSM.16.M88.4 R104, [R9+0x2880] ;  /* 0x002880000968783b */ /* 0x000fe60000000200 */
[----:B------:R-:W2:Y:S01]  /*4a20*/  MUFU.EX2 R72, R124 ;  /* 0x0000007c00487308 */ /* 0x000ea20000000800 */
[----:B------:R-:W-:Y:S01]  /*4a30*/  FMUL R147, R147, 1.4426950216293334961 ;  /* 0x3fb8aa3b93937820 */ /* 0x000fe20000400000 */
[----:B------:R-:W-:Y:S01]  /*4a40*/  LDSM.16.M88.4 R84, [R9+0x3880] ;  /* 0x003880000954783b */ /* 0x000fe20000000200 */
[----:B------:R-:W-:-:S02]  /*4a50*/  FADD R93, R69, R26 ;  /* 0x0000001a455d7221 */ /* 0x000fc40000000000 */
[----:B------:R-:W-:-:S03]  /*4a60*/  FMUL R25, R25, 1.4426950216293334961 ;  /* 0x3fb8aa3b19197820 */ /* 0x000fc60000400000 */
[----:B------:R-:W3:Y:S01]  /*4a70*/  MUFU.EX2 R67, R114 ;  /* 0x0000007200437308 */ /* 0x000ee20000000800 */
[----:B----4-:R-:W-:Y:S02]  /*4a80*/  FADD R92, R58, R95 ;  /* 0x0000005f3a5c7221 */ /* 0x010fe40000000000 */
[----:B------:R-:W-:Y:S02]  /*4a90*/  FMUL R62, R62, 1.4426950216293334961 ;  /* 0x3fb8aa3b3e3e7820 */ /* 0x000fe40000400000 */
[----:B-----5:R-:W-:-:S03]  /*4aa0*/  FADD R26, R128, R93 ;  /* 0x0000005d801a7221 */ /* 0x020fc60000000000 */
[----:B------:R-:W4:Y:S01]  /*4ab0*/  MUFU.EX2 R66, R147 ;  /* 0x0000009300427308 */ /* 0x000f220000000800 */
[----:B0-----:R-:W-:Y:S02]  /*4ac0*/  FADD R92, R65, R92 ;  /* 0x0000005c415c7221 */ /* 0x001fe40000000000 */
[----:B-1----:R-:W-:-:S05]  /*4ad0*/  FADD R71, R73, R26 ;  /* 0x0000001a49477221 */ /* 0x002fca0000000000 */
[----:B------:R-:W0:Y:S01]  /*4ae0*/  MUFU.EX2 R112, R112 ;  /* 0x0000007000707308 */ /* 0x000e220000000800 */
[----:B------:R-:W-:Y:S01]  /*4af0*/  F2FP.PACK_AB R69, R60, R27 ;  /* 0x0000001b3c45723e */ /* 0x000fe200000000ff */
[----:B------:R-:W-:Y:S02]  /*4b00*/  FADD R27, R57, R92 ;  /* 0x0000005c391b7221 */ /* 0x000fe40000000000 */
[----:B--2---:R-:W-:-:S04]  /*4b10*/  FADD R26, R72, R71 ;  /* 0x00000047481a7221 */ /* 0x004fc80000000000 */
[----:B------:R-:W1:Y:S01]  /*4b20*/  MUFU.EX2 R25, R25 ;  /* 0x0000001900197308 */ /* 0x000e620000000800 */
[----:B------:R-:W-:-:S07]  /*4b30*/  F2FP.PACK_AB R71, R65, R58 ;  /* 0x0000003a4147723e */ /* 0x000fce00000000ff */
[----:B------:R-:W2:Y:S01]  /*4b40*/  MUFU.EX2 R93, R62 ;  /* 0x0000003e005d7308 */ /* 0x000ea20000000800 */
[----:B------:R-:W-:Y:S02]  /*4b50*/  FADD R65, R64, R27 ;  /* 0x0000001b40417221 */ /* 0x000fe40000000000 */
[----:B---3--:R-:W-:Y:S02]  /*4b60*/  FADD R27, R67, R26 ;  /* 0x0000001a431b7221 */ /* 0x008fe40000000000 */
[----:B----4-:R-:W-:Y:S02]  /*4b70*/  FADD R58, R66, R65 ;  /* 0x00000041423a7221 */ /* 0x010fe40000000000 */
[----:B0-----:R-:W-:Y:S02]  /*4b80*/  FADD R26, R112, R27 ;  /* 0x0000001b701a7221 */ /* 0x001fe40000000000 */
[----:B-1----:R-:W-:Y:S02]  /*4b90*/  FADD R58, R25, R58 ;  /* 0x0000003a193a7221 */ /* 0x002fe40000000000 */
[----:B--2---:R-:W-:-:S03]  /*4ba0*/  FADD R26, R93, R26 ;  /* 0x0000001a5d1a7221 */ /* 0x004fc60000000000 */
[----:B------:R-:W0:Y:S04]  /*4bb0*/  SHFL.BFLY PT, R65, R58, 0x2, 0x1f ;  /* 0x0c401f003a417f89 */ /* 0x000e2800000e0000 */
[----:B------:R-:W1:Y:S01]  /*4bc0*/  SHFL.BFLY PT, R27, R26, 0x2, 0x1f ;  /* 0x0c401f001a1b7f89 */ /* 0x000e6200000e0000 */
[----:B------:R-:W-:Y:S01]  /*4bd0*/  HMMA.16816.F32 R88, R76, R74, R88 ;  /* 0x0000004a4c58723c */ /* 0x000fe20000001858 */
[----:B------:R-:W-:Y:S01]  /*4be0*/  F2FP.PACK_AB R70, R73, R128 ;  /* 0x000000804946723e */ /* 0x000fe200000000ff */
[----:B------:R-:W-:-:S04]  /*4bf0*/  UIADD3 UR4, UP0, UR4, 0x80, URZ ;  /* 0x0000008004047890 */ /* 0x000fc8000ff1e03f */
[----:B------:R-:W-:Y:S02]  /*4c00*/  UIADD3.X UR5, URZ, UR5, URZ, UP0, !UPT ;  /* 0x000000053f057290 */ /* 0x000fe400087fe43f */
[----:B------:R-:W-:Y:S01]  /*4c10*/  HMMA.16816.F32 R80, R68, R108, R80 ;  /* 0x0000006c4450723c */ /* 0x000fe20000001850 */
[----:B0-----:R-:W-:Y:S02]  /*4c20*/  FADD R65, R58, R65 ;  /* 0x000000413a417221 */ /* 0x001fe40000000000 */
[----:B-1----:R-:W-:-:S03]  /*4c30*/  FADD R27, R26, R27 ;  /* 0x0000001b1a1b7221 */ /* 0x002fc60000000000 */
[----:B------:R-:W0:Y:S02]  /*4c40*/  SHFL.BFLY PT, R58, R65, 0x1, 0x1f ;  /* 0x0c201f00413a7f89 */ /* 0x000e2400000e0000 */
[C---:B------:R-:W-:Y:S02]  /*4c50*/  HMMA.16816.F32 R96, R68.reuse, R104, R96 ;  /* 0x000000684460723c */ /* 0x040fe40000001860 */
[----:B------:R-:W1:Y:S06]  /*4c60*/  SHFL.BFLY PT, R26, R27, 0x1, 0x1f ;  /* 0x0c201f001b1a7f89 */ /* 0x000e6c00000e0000 */
[----:B------:R-:W-:Y:S01]  /*4c70*/  HMMA.16816.F32 R100, R68, R116, R100 ;  /* 0x000000744464723c */ /* 0x000fe20000001864 */
[----:B------:R-:W-:-:S07]  /*4c80*/  F2FP.PACK_AB R73, R64, R57 ;  /* 0x000000394049723e */ /* 0x000fce00000000ff */
[----:B------:R-:W-:Y:S01]  /*4c90*/  HMMA.16816.F32 R88, R68, R84, R88 ;  /* 0x000000544458723c */ /* 0x000fe20000001858 */
[----:B------:R-:W-:Y:S01]  /*4ca0*/  IMAD.U32 R57, RZ, RZ, UR5 ;  /* 0x00000005ff397e24 */ /* 0x000fe2000f8e00ff */
[----:B------:R-:W-:-:S04]  /*4cb0*/  ISETP.LE.U32.AND P0, PT, R11, UR4, PT ;  /* 0x000000040b007c0c */ /* 0x000fc8000bf03070 */
[----:B------:R-:W-:Y:S02]  /*4cc0*/  ISETP.GE.U32.AND.EX P0, PT, R57, RZ, PT, P0 ;  /* 0x000000ff3900720c */ /* 0x000fe40003f06100 */
[----:B------:R-:W-:Y:S02]  /*4cd0*/  F2FP.PACK_AB R72, R67, R72 ;  /* 0x000000484348723e */ /* 0x000fe400000000ff */
[----:B------:R-:W-:Y:S02]  /*4ce0*/  F2FP.PACK_AB R74, R93, R112 ;  /* 0x000000705d4a723e */ /* 0x000fe400000000ff */
[----:B------:R-:W-:Y:S01]  /*4cf0*/  F2FP.PACK_AB R75, R25, R66 ;  /* 0x00000042194b723e */ /* 0x000fe200000000ff */
[----:B------:R-:W-:Y:S02]  /*4d00*/  IMAD.MOV.U32 R25, RZ, RZ, 0x80 ;  /* 0x00000080ff197424 */ /* 0x000fe400078e00ff */
[----:B0-----:R-:W-:Y:S02]  /*4d10*/  FADD R58, R65, R58 ;  /* 0x0000003a413a7221 */ /* 0x001fe40000000000 */
[----:B-1----:R-:W-:-:S02]  /*4d20*/  FADD R26, R27, R26 ;  /* 0x0000001a1b1a7221 */ /* 0x002fc40000000000 */
[----:B------:R-:W-:Y:S01]  /*4d30*/  HMMA.16816.F32 R108, R72, R110, R80 ;  /* 0x0000006e486c723c */ /* 0x000fe20000001850 */
[C---:B------:R-:W-:Y:S02]  /*4d40*/  IMAD R10, R25.reuse, c[0x0][0x1b4], R10 ;  /* 0x00006d00190a7a24 */ /* 0x040fe400078e020a */
[----:B------:R-:W-:Y:S02]  /*4d50*/  IMAD R20, R25, c[0x0][0x1a4], R20 ;  /* 0x0000690019147a24 */ /* 0x000fe400078e0214 */
[----:B------:R-:W-:-:S03]  /*4d60*/  FFMA R12, R63, R12, R58 ;  /* 0x0000000c3f0c7223 */ /* 0x000fc6000000003a */
[----:B------:R-:W-:Y:S01]  /*4d70*/  HMMA.16816.F32 R104, R72, R106, R96 ;  /* 0x0000006a4868723c */ /* 0x000fe20000001860 */
[----:B------:R-:W-:Y:S02]  /*4d80*/  FFMA R24, R61, R24, R26 ;  /* 0x000000183d187223 */ /* 0x000fe4000000001a */
[----:B------:R-:W-:Y:S02]  /*4d90*/  IMAD.MOV.U32 R154, RZ, RZ, R59 ;  /* 0x000000ffff9a7224 */ /* 0x000fe400078e003b */
[----:B------:R-:W-:-:S03]  /*4da0*/  IMAD.MOV.U32 R155, RZ, RZ, R56 ;  /* 0x000000ffff9b7224 */ /* 0x000fc600078e0038 */
[C---:B------:R-:W-:Y:S08]  /*4db0*/  HMMA.16816.F32 R116, R72.reuse, R118, R100 ;  /* 0x000000764874723c */ /* 0x040ff00000001864 */
[----:B------:R-:W-:Y:S01]  /*4dc0*/  HMMA.16816.F32 R84, R72, R86, R88 ;  /* 0x000000564854723c */ /* 0x000fe20000001858 */
[----:B------:R-:W-:Y:S01]  /*4dd0*/  @P0 CALL.REL.NOINC `(.L_x_0) ;  /* 0x0000001000000944 */ /* 0x000fe20003c00000 */
[----:B------:R-:W-:Y:S06]  /*4de0*/  BRA `(.L_x_1) ;  /* 0xffffc38000007947 */ /* 0x000fec000383ffff */
.L_x_0:
[----:B------:R-:W-:Y:S01]  /*4df0*/  IMAD.MOV.U32 R21, RZ, RZ, R12 ;  /* 0x000000ffff157224 */ /* 0x000fe200078e000c */
[----:B------:R-:W-:Y:S01]  /*4e00*/  SHF.R.U32.HI R11, RZ, 0x1, R0 ;  /* 0x00000001ff0b7819 */ /* 0x000fe20000011600 */
[----:B------:R-:W-:Y:S01]  /*4e10*/  IMAD.SHL.U32 R9, R0, 0x4, RZ ;  /* 0x0000000400097824 */ /* 0x000fe200078e00ff */
[----:B------:R-:W-:Y:S01]  /*4e20*/  LOP3.LUT R8, R16, 0x78, RZ, 0xc0, !PT ;  /* 0x0000007810087812 */ /* 0x000fe200078ec0ff */
[C---:B------:R-:W-:Y:S01]  /*4e30*/  FMUL R6, R21.reuse, 8388608 ;  /* 0x4b00000015067820 */ /* 0x040fe20000400000 */
[----:B------:R-:W-:Y:S01]  /*4e40*/  FSETP.GEU.AND P3, PT, R21, 1.175494350822287508e-38, PT ;  /* 0x008000001500780b */ /* 0x000fe20003f6e000 */
[----:B------:R-:W-:Y:S01]  /*4e50*/  FMUL R5, R24, 8388608 ;  /* 0x4b00000018057820 */ /* 0x000fe20000400000 */
[----:B------:R-:W-:Y:S01]  /*4e60*/  LOP3.LUT R7, R16, 0x38, RZ, 0xc0, !PT ;  /* 0x0000003810077812 */ /* 0x000fe200078ec0ff */
[----:B------:R-:W-:Y:S01]  /*4e70*/  IMAD R17, R13, 0x4, R8 ;  /* 0x000000040d117824 */ /* 0x000fe200078e0208 */
[----:B------:R-:W-:Y:S01]  /*4e80*/  LOP3.LUT R10, R9, 0x1c0, RZ, 0xc0, !PT ;  /* 0x000001c0090a7812 */ /* 0x000fe200078ec0ff */
[----:B------:R-:W-:Y:S01]  /*4e90*/  IMAD R8, R2, c[0x0][0x1c0], RZ ;  /* 0x0000700002087a24 */ /* 0x000fe200078e02ff */
[----:B------:R-:W-:Y:S01]  /*4ea0*/  LOP3.LUT R11, R11, 0x4, RZ, 0xc0, !PT ;  /* 0x000000040b0b7812 */ /* 0x000fe200078ec0ff */
[----:B------:R-:W-:Y:S01]  /*4eb0*/  BAR.SYNC.DEFER_BLOCKING 0x0 ;  /* 0x0000000000007b1d */ /* 0x000fe20000010000 */
[----:B------:R-:W-:Y:S01]  /*4ec0*/  FSEL R54, R6, R21, !P3 ;  /* 0x0000001506367208 */ /* 0x000fe20005800000 */
[----:B------:R-:W-:Y:S01]  /*4ed0*/  IMAD.MOV.U32 R29, RZ, RZ, 0x3dc6b27f ;  /* 0x3dc6b27fff1d7424 */ /* 0x000fe200078e00ff */
[----:B------:R-:W-:Y:S01]  /*4ee0*/  IADD3 R42, R11, R7, R10 ;  /* 0x000000070b2a7210 */ /* 0x000fe20007ffe00a */
[----:B------:R-:W-:Y:S01]  /*4ef0*/  IMAD R10, R3, c[0x0][0x1c4], RZ ;  /* 0x00007100030a7a24 */ /* 0x000fe200078e02ff */
[----:B------:R-:W-:Y:S01]  /*4f00*/  IADD3 R6, R54, -0x3f3504f3, RZ ;  /* 0xc0cafb0d36067810 */ /* 0x000fe20007ffe0ff */
[----:B------:R-:W-:Y:S01]  /*4f10*/  IMAD.MOV.U32 R53, RZ, RZ, c[0x0][0x1c8] ;  /* 0x00007200ff357624 */ /* 0x000fe200078e00ff */
[----:B------:R-:W-:Y:S01]  /*4f20*/  FSETP.GEU.AND P2, PT, R24, 1.175494350822287508e-38, PT ;  /* 0x008000001800780b */ /* 0x000fe20003f4e000 */
[----:B------:R-:W-:Y:S01]  /*4f30*/  IMAD.SHL.U32 R13, R10, 0x2, RZ ;  /* 0x000000020a0d7824 */ /* 0x000fe200078e00ff */
[----:B------:R-:W-:Y:S01]  /*4f40*/  LOP3.LUT R11, R6, 0xff800000, RZ, 0xc0, !PT ;  /* 0xff800000060b7812 */ /* 0x000fe200078ec0ff */
[C---:B------:R-:W-:Y:S01]  /*4f50*/  IMAD.SHL.U32 R6, R8.reuse, 0x2, RZ ;  /* 0x0000000208067824 */ /* 0x040fe200078e00ff */
[----:B------:R-:W-:Y:S01]  /*4f60*/  FSEL R52, R5, R24, !P2 ;  /* 0x0000001805347208 */ /* 0x000fe20005000000 */
[----:B------:R-:W-:Y:S01]  /*4f70*/  IMAD.HI R8, R8, 0x2, RZ ;  /* 0x0000000208087827 */ /* 0x000fe200078e02ff */
[----:B------:R-:W-:Y:S01]  /*4f80*/  LOP3.LUT R19, R0, 0xc, RZ, 0xc0, !PT ;  /* 0x0000000c00137812 */ /* 0x000fe200078ec0ff */
[----:B------:R-:W-:Y:S01]  /*4f90*/  I2F R9, R11 ;  /* 0x0000000b00097306 */ /* 0x000fe20000201400 */
[----:B------:R-:W-:Y:S01]  /*4fa0*/  IADD3 R41, P4, P5, R13, c[0x0][0x178], R6 ;  /* 0x00005e000d297a10 */ /* 0x000fe20007d9e006 */
[----:B------:R-:W-:Y:S01]  /*4fb0*/  IMAD.HI R13, R10, 0x2, RZ ;  /* 0x000000020a0d7827 */ /* 0x000fe200078e02ff */
[----:B------:R-:W-:-:S02]  /*4fc0*/  LOP3.LUT P0, RZ, R0, 0x80, RZ, 0xc0, !PT ;  /* 0x0000008000ff7812 */ /* 0x000fc4000780c0ff */
[----:B------:R-:W-:Y:S01]  /*4fd0*/  SHF.R.S32.HI R12, RZ, 0x4, R0 ;  /* 0x00000004ff0c7819 */ /* 0x000fe20000011400 */
[----:B------:R-:W-:Y:S01]  /*4fe0*/  IMAD R23, R19, 0x10, R14 ;  /* 0x0000001013177824 */ /* 0x000fe200078e020e */
[----:B------:R-:W-:Y:S02]  /*4ff0*/  FSEL R0, RZ, -23, P2 ;  /* 0xc1b80000ff007808 */ /* 0x000fe40001000000 */
[----:B------:R-:W-:Y:S02]  /*5000*/  FSETP.GT.AND P2, PT, |R24|, 8.50705917302346158658e+37, PT ;  /* 0x7e8000001800780b */ /* 0x000fe40003f44200 */
[----:B------:R-:W-:Y:S02]  /*5010*/  IADD3 R5, R52, -0x3f3504f3, RZ ;  /* 0xc0cafb0d34057810 */ /* 0x000fe40007ffe0ff */
[----:B------:R-:W-:Y:S02]  /*5020*/  IADD3.X R43, R13, c[0x0][0x17c], R8, P4, P5 ;  /* 0x00005f000d2b7a10 */ /* 0x000fe400027ea408 */
[----:B------:R-:W-:-:S02]  /*5030*/  FSETP.GEU.AND P4, PT, |R24|, 1.175494350822287508e-38, PT ;  /* 0x008000001800780b */ /* 0x000fc40003f8e200 */
[----:B------:R-:W-:Y:S02]  /*5040*/  LOP3.LUT R5, R5, 0xff800000, RZ, 0xc0, !PT ;  /* 0xff80000005057812 */ /* 0x000fe400078ec0ff */
[C---:B------:R-:W-:Y:S02]  /*5050*/  FSETP.GT.AND P1, PT, |R21|.reuse, 8.50705917302346158658e+37, PT ;  /* 0x7e8000001500780b */ /* 0x040fe40003f24200 */
[----:B------:R-:W-:Y:S01]  /*5060*/  FSEL R6, RZ, -23, P3 ;  /* 0xc1b80000ff067808 */ /* 0x000fe20001800000 */
[----:B------:R-:W0:Y:S01]  /*5070*/  I2F R7, R5 ;  /* 0x0000000500077306 */ /* 0x000e220000201400 */
[----:B------:R-:W-:Y:S01]  /*5080*/  FSETP.GEU.AND P3, PT, |R21|, 1.175494350822287508e-38, PT ;  /* 0x008000001500780b */ /* 0x000fe20003f6e200 */
[----:B------:R-:W-:Y:S01]  /*5090*/  @P2 FMUL R24, R24, 0.25 ;  /* 0x3e80000018182820 */ /* 0x000fe20000400000 */
[----:B------:R-:W-:Y:S01]  /*50a0*/  LOP3.LUT R16, R16, 0x780, RZ, 0xc0, !PT ;  /* 0x0000078010107812 */ /* 0x000fe200078ec0ff */
[----:B------:R-:W-:Y:S01]  /*50b0*/  @P2 FMUL R84, R84, 0.25 ;  /* 0x3e80000054542820 */ /* 0x000fe20000400000 */
[----:B------:R-:W-:Y:S01]  /*50c0*/  SGXT R12, R12, 0x1 ;  /* 0x000000010c0c781a */ /* 0x000fe20000000200 */
[----:B------:R-:W-:Y:S01]  /*50d0*/  @!P4 FMUL R24, R24, 16777216 ;  /* 0x4b8000001818c820 */ /* 0x000fe20000400000 */
[----:B------:R-:W-:Y:S01]  /*50e0*/  LOP3.LUT R15, R15, 0x1f8, RZ, 0xc0, !PT ;  /* 0x000001f80f0f7812 */ /* 0x000fe200078ec0ff */
[----:B------:R-:W-:Y:S01]  /*50f0*/  @P2 FMUL R116, R116, 0.25 ;  /* 0x3e80000074742820 */ /* 0x000fe20000400000 */
[----:B------:R-:W-:Y:S01]  /*5100*/  LOP3.LUT R28, R17, 0x808, R12, 0x78, !PT ;  /* 0x00000808111c7812 */ /* 0x000fe200078e780c */
[----:B------:R-:W-:Y:S01]  /*5110*/  @P1 FMUL R21, R21, 0.25 ;  /* 0x3e80000015151820 */ /* 0x000fe20000400000 */
[----:B------:R-:W1:Y:S01]  /*5120*/  MUFU.RCP R10, R24 ;  /* 0x00000018000a7308 */ /* 0x000e620000001000 */
[----:B------:R-:W-:-:S02]  /*5130*/  @!P4 FMUL R84, R84, 16777216 ;  /* 0x4b8000005454c820 */ /* 0x000fc40000400000 */
[----:B------:R-:W-:Y:S02]  /*5140*/  @!P3 FMUL R21, R21, 16777216 ;  /* 0x4b8000001515b820 */ /* 0x000fe40000400000 */
[----:B0-----:R-:W-:Y:S02]  /*5150*/  FFMA.FTZ R0, R7, 1.1920928955078125e-07, R0 ;  /* 0x3400000007007823 */ /* 0x001fe40000010000 */
[----:B------:R-:W-:Y:S01]  /*5160*/  @!P4 FMUL R116, R116, 16777216 ;  /* 0x4b8000007474c820 */ /* 0x000fe20000400000 */
[----:B------:R-:W0:Y:S01]  /*5170*/  MUFU.RCP R7, R21 ;  /* 0x0000001500077308 */ /* 0x000e220000001000 */
[----:B------:R-:W-:Y:S02]  /*5180*/  @P1 FMUL R87, R87, 0.25 ;  /* 0x3e80000057571820 */ /* 0x000fe40000400000 */
[----:B------:R-:W-:Y:S02]  /*5190*/  @P1 FMUL R86, R86, 0.25 ;  /* 0x3e80000056561820 */ /* 0x000fe40000400000 */
[----:B------:R-:W-:-:S02]  /*51a0*/  @P1 FMUL R119, R119, 0.25 ;  /* 0x3e80000077771820 */ /* 0x000fc40000400000 */
[----:B------:R-:W-:Y:S02]  /*51b0*/  @P1 FMUL R118, R118, 0.25 ;  /* 0x3e80000076761820 */ /* 0x000fe40000400000 */
[----:B------:R-:W-:Y:S02]  /*51c0*/  @P1 FMUL R107, R107, 0.25 ;  /* 0x3e8000006b6b1820 */ /* 0x000fe40000400000 */
[----:B------:R-:W-:Y:S02]  /*51d0*/  @P1 FMUL R106, R106, 0.25 ;  /* 0x3e8000006a6a1820 */ /* 0x000fe40000400000 */
[----:B------:R-:W-:Y:S02]  /*51e0*/  @P1 FMUL R111, R111, 0.25 ;  /* 0x3e8000006f6f1820 */ /* 0x000fe40000400000 */
[----:B------:R-:W-:Y:S01]  /*51f0*/  @P1 FMUL R110, R110, 0.25 ;  /* 0x3e8000006e6e1820 */ /* 0x000fe20000400000 */
[----:B------:R-:W-:Y:S01]  /*5200*/  ISETP.GE.U32.AND P1, PT, R54, 0x7f800000, PT ;  /* 0x7f8000003600780c */ /* 0x000fe20003f26070 */
[----:B------:R-:W-:-:S02]  /*5210*/  IMAD.IADD R5, R52, 0x1, -R5 ;  /* 0x0000000134057824 */ /* 0x000fc400078e0a05 */
[----:B------:R-:W-:Y:S02]  /*5220*/  @P2 FMUL R104, R104, 0.25 ;  /* 0x3e80000068682820 */ /* 0x000fe40000400000 */
[----:B------:R-:W-:Y:S02]  /*5230*/  @P2 FMUL R108, R108, 0.25 ;  /* 0x3e8000006c6c2820 */ /* 0x000fe40000400000 */
[----:B------:R-:W-:Y:S02]  /*5240*/  @P2 FMUL R85, R85, 0.25 ;  /* 0x3e80000055552820 */ /* 0x000fe40000400000 */
[----:B------:R-:W-:Y:S02]  /*5250*/  @P2 FMUL R117, R117, 0.25 ;  /* 0x3e80000075752820 */ /* 0x000fe40000400000 */
[----:B------:R-:W-:Y:S02]  /*5260*/  @P2 FMUL R105, R105, 0.25 ;  /* 0x3e80000069692820 */ /* 0x000fe40000400000 */
[----:B------:R-:W-:Y:S01]  /*5270*/  @P2 FMUL R109, R109, 0.25 ;  /* 0x3e8000006d6d2820 */ /* 0x000fe20000400000 */
[----:B------:R-:W-:Y:S01]  /*5280*/  ISETP.GE.U32.AND P2, PT, R52, 0x7f800000, PT ;  /* 0x7f8000003400780c */ /* 0x000fe20003f46070 */
[----:B------:R-:W-:-:S02]  /*5290*/  IMAD.U32 R16, R23, 0x20, R16 ;  /* 0x0000002017107824 */ /* 0x000fc400078e0010 */
[C---:B-1----:R-:W-:Y:S02]  /*52a0*/  FMUL R12, R10.reuse, R84 ;  /* 0x000000540a0c7220 */ /* 0x042fe40000400000 */
[----:B------:R-:W-:Y:S02]  /*52b0*/  FMUL R17, R10, R116 ;  /* 0x000000740a117220 */ /* 0x000fe40000400000 */
[----:B------:R-:W-:Y:S02]  /*52c0*/  @!P3 FMUL R87, R87, 16777216 ;  /* 0x4b8000005757b820 */ /* 0x000fe40000400000 */
[----:B------:R-:W-:Y:S01]  /*52d0*/  @!P3 FMUL R86, R86, 16777216 ;  /* 0x4b8000005656b820 */ /* 0x000fe20000400000 */
[----:B------:R-:W-:Y:S01]  /*52e0*/  F2FP.PACK_AB R25, R12, R17 ;  /* 0x000000110c19723e */ /* 0x000fe200000000ff */
[----:B------:R-:W-:Y:S02]  /*52f0*/  @!P3 FMUL R119, R119, 16777216 ;  /* 0x4b8000007777b820 */ /* 0x000fe40000400000 */
[----:B------:R-:W-:-:S02]  /*5300*/  @!P3 FMUL R118, R118, 16777216 ;  /* 0x4b8000007676b820 */ /* 0x000fc40000400000 */
[----:B------:R-:W-:Y:S02]  /*5310*/  @!P3 FMUL R107, R107, 16777216 ;  /* 0x4b8000006b6bb820 */ /* 0x000fe40000400000 */
[----:B------:R-:W-:Y:S02]  /*5320*/  @!P3 FMUL R106, R106, 16777216 ;  /* 0x4b8000006a6ab820 */ /* 0x000fe40000400000 */
[----:B------:R-:W-:Y:S02]  /*5330*/  @!P3 FMUL R111, R111, 16777216 ;  /* 0x4b8000006f6fb820 */ /* 0x000fe40000400000 */
[----:B------:R-:W-:Y:S02]  /*5340*/  @!P3 FMUL R110, R110, 16777216 ;  /* 0x4b8000006e6eb820 */ /* 0x000fe40000400000 */
[----:B------:R-:W-:Y:S02]  /*5350*/  FADD R5, R5, -1 ;  /* 0xbf80000005057421 */ /* 0x000fe40000000000 */
[----:B------:R-:W-:-:S02]  /*5360*/  @!P4 FMUL R104, R104, 16777216 ;  /* 0x4b8000006868c820 */ /* 0x000fc40000400000 */
[----:B------:R-:W-:Y:S02]  /*5370*/  @!P4 FMUL R108, R108, 16777216 ;  /* 0x4b8000006c6cc820 */ /* 0x000fe40000400000 */
[----:B------:R-:W-:Y:S02]  /*5380*/  @!P4 FMUL R85, R85, 16777216 ;  /* 0x4b8000005555c820 */ /* 0x000fe40000400000 */
[----:B------:R-:W-:Y:S02]  /*5390*/  @!P4 FMUL R117, R117, 16777216 ;  /* 0x4b8000007575c820 */ /* 0x000fe40000400000 */
[----:B------:R-:W-:Y:S02]  /*53a0*/  @!P4 FMUL R105, R105, 16777216 ;  /* 0x4b8000006969c820 */ /* 0x000fe40000400000 */
[----:B------:R-:W-:Y:S02]  /*53b0*/  @!P4 FMUL R109, R109, 16777216 ;  /* 0x4b8000006d6dc820 */ /* 0x000fe40000400000 */
[----:B------:R-:W-:-:S02]  /*53c0*/  IMAD R30, R19, 0x2, R16 ;  /* 0x00000002131e7824 */ /* 0x000fc400078e0210 */
[----:B------:R-:W-:Y:S02]  /*53d0*/  FFMA.FTZ R14, R9, 1.1920928955078125e-07, R6 ;  /* 0x34000000090e7823 */ /* 0x000fe40000010006 */
[C---:B0-----:R-:W-:Y:S01]  /*53e0*/  FMUL R8, R7.reuse, R87 ;  /* 0x0000005707087220 */ /* 0x041fe20000400000 */
[C---:B------:R-:W-:Y:S01]  /*53f0*/  LOP3.LUT R33, R30.reuse, 0x8, RZ, 0x3c, !PT ;  /* 0x000000081e217812 */ /* 0x040fe200078e3cff */
[C---:B------:R-:W-:Y:S01]  /*5400*/  FMUL R9, R7.reuse, R86 ;  /* 0x0000005607097220 */ /* 0x040fe20000400000 */
[C---:B------:R-:W-:Y:S01]  /*5410*/  LOP3.LUT R34, R30.reuse, 0x10, RZ, 0x3c, !PT ;  /* 0x000000101e227812 */ /* 0x040fe200078e3cff */
[C---:B------:R-:W-:Y:S01]  /*5420*/  FMUL R13, R7.reuse, R119 ;  /* 0x00000077070d7220 */ /* 0x040fe20000400000 */
[----:B------:R-:W-:Y:S01]  /*5430*/  LOP3.LUT R36, R30, 0x18, RZ, 0x3c, !PT ;  /* 0x000000181e247812 */ /* 0x000fe200078e3cff */
[C---:B------:R-:W-:Y:S02]  /*5440*/  FMUL R16, R7.reuse, R118 ;  /* 0x0000007607107220 */ /* 0x040fe40000400000 */
[----:B------:R-:W-:-:S02]  /*5450*/  FMUL R18, R7, R107 ;  /* 0x0000006b07127220 */ /* 0x000fc40000400000 */
[----:B------:R-:W-:Y:S02]  /*5460*/  FMUL R19, R7, R106 ;  /* 0x0000006a07137220 */ /* 0x000fe40000400000 */
[----:B------:R-:W-:Y:S02]  /*5470*/  FFMA.FTZ R6, R5, R29, -0.16845393180847167969 ;  /* 0xbe2c7f3005067423 */ /* 0x000fe4000001001d */
[C---:B------:R-:W-:Y:S02]  /*5480*/  FMUL R21, R7.reuse, R111 ;  /* 0x0000006f07157220 */ /* 0x040fe40000400000 */
[----:B------:R-:W-:Y:S02]  /*5490*/  FMUL R22, R7, R110 ;  /* 0x0000006e07167220 */ /* 0x000fe40000400000 */
[----:B------:R-:W-:Y:S01]  /*54a0*/  FMUL R20, R10, R104 ;  /* 0x000000680a147220 */ /* 0x000fe20000400000 */
[----:B------:R-:W-:Y:S01]  /*54b0*/  F2FP.PACK_AB R18, R18, R21 ;  /* 0x000000151212723e */ /* 0x000fe200000000ff */
[C---:B------:R-:W-:Y:S01]  /*54c0*/  FMUL R23, R10.reuse, R108 ;  /* 0x0000006c0a177220 */ /* 0x040fe20000400000 */
[----:B------:R-:W-:Y:S01]  /*54d0*/  F2FP.PACK_AB R22, R19, R22 ;  /* 0x000000161316723e */ /* 0x000fe200000000ff */
[----:B------:R-:W-:Y:S01]  /*54e0*/  FMUL R7, R10, R85 ;  /* 0x000000550a077220 */ /* 0x000fe20000400000 */
[----:B------:R-:W-:Y:S01]  /*54f0*/  F2FP.PACK_AB R19, R8, R13 ;  /* 0x0000000d0813723e */ /* 0x000fe200000000ff */
[----:B------:R-:W-:Y:S01]  /*5500*/  FMUL R12, R10, R117 ;  /* 0x000000750a0c7220 */ /* 0x000fe20000400000 */
[----:B------:R-:W-:Y:S01]  /*5510*/  F2FP.PACK_AB R24, R20, R23 ;  /* 0x000000171418723e */ /* 0x000fe200000000ff */
[C---:B------:R-:W-:Y:S01]  /*5520*/  FMUL R17, R10.reuse, R105 ;  /* 0x000000690a117220 */ /* 0x040fe20000400000 */
[----:B------:R-:W-:Y:S01]  /*5530*/  F2FP.PACK_AB R23, R9, R16 ;  /* 0x000000100917723e */ /* 0x000fe200000000ff */
[----:B------:R-:W-:Y:S01]  /*5540*/  FMUL R10, R10, R109 ;  /* 0x0000006d0a0a7220 */ /* 0x000fe20000400000 */
[----:B------:R-:W-:Y:S01]  /*5550*/  F2FP.PACK_AB R27, R7, R12 ;  /* 0x0000000c071b723e */ /* 0x000fe200000000ff */
[----:B------:R-:W-:Y:S01]  /*5560*/  FFMA.FTZ R6, R5, R6, 0.1716887056827545166 ;  /* 0x3e2fcf2a05067423 */ /* 0x000fe20000010006 */
[----:B------:R-:W-:Y:S01]  /*5570*/  LOP3.LUT R13, R28, 0x10, RZ, 0x3c, !PT ;  /* 0x000000101c0d7812 */ /* 0x000fe200078e3cff */
[----:B------:R-:W-:Y:S01]  /*5580*/  STS.64 [R28], R24 ;  /* 0x000000181c007388 */ /* 0x000fe20000000a00 */
[----:B------:R-:W-:Y:S01]  /*5590*/  F2FP.PACK_AB R26, R17, R10 ;  /* 0x0000000a111a723e */ /* 0x000fe200000000ff */
[----:B------:R-:W-:-:S02]  /*55a0*/  FFMA.FTZ R6, R5, R6, -0.17900948226451873779 ;  /* 0xbe374e4305067423 */ /* 0x000fc40000010006 */
[----:B------:R-:W-:Y:S02]  /*55b0*/  IMAD R7, R4, c[0x0][0x1c8], RZ ;  /* 0x0000720004077a24 */ /* 0x000fe400078e02ff */
[----:B------:R-:W-:Y:S01]  /*55c0*/  FFMA.FTZ R6, R5, R6, 0.20512372255325317383 ;  /* 0x3e520bf405067423 */ /* 0x000fe20000010006 */
[----:B------:R-:W-:Y:S01]  /*55d0*/  STS.64 [R28+0x400], R26 ;  /* 0x0004001a1c007388 */ /* 0x000fe20000000a00 */
[----:B------:R-:W-:Y:S01]  /*55e0*/  IMAD R9, R53, 0x2, R7 ;  /* 0x0000000235097824 */ /* 0x000fe200078e0207 */
[----:B------:R-:W-:Y:S01]  /*55f0*/  LEA R4, P3, R7, R41, 0x1 ;  /* 0x0000002907047211 */ /* 0x000fe200078608ff */
[----:B------:R-:W-:Y:S01]  /*5600*/  FFMA.FTZ R6, R5, R6, -0.24046532809734344482 ;  /* 0xbe763c8b05067423 */ /* 0x000fe20000010006 */
[----:B------:R-:W-:Y:S01]  /*5610*/  STS.64 [R13+0x1000], R22 ;  /* 0x001000160d007388 */ /* 0x000fe20000000a00 */
[----:B------:R-:W-:Y:S02]  /*5620*/  IMAD R10, R53, 0x2, R9 ;  /* 0x00000002350a7824 */ /* 0x000fe400078e0209 */
[----:B------:R-:W-:Y:S01]  /*5630*/  FFMA.FTZ R6, R5, R6, 0.28857114911079406738 ;  /* 0x3e93bf9905067423 */ /* 0x000fe20000010006 */
[----:B------:R0:W-:Y:S01]  /*5640*/  STS.64 [R13+0x1400], R18 ;  /* 0x001400120d007388 */ /* 0x0001e20000000a00 */
[----:B------:R-:W-:-:S03]  /*5650*/  IMAD R12, R53, 0x2, R10 ;  /* 0x00000002350c7824 */ /* 0x000fc600078e020a */
[----:B------:R-:W-:Y:S01]  /*5660*/  BAR.SYNC.DEFER_BLOCKING 0x0 ;  /* 0x0000000000007b1d */ /* 0x000fe20000010000 */
[----:B------:R-:W-:Y:S01]  /*5670*/  FFMA.FTZ R6, R5, R6, -0.36067417263984680176 ;  /* 0xbeb8aa4905067423 */ /* 0x000fe20000010006 */
[----:B------:R-:W-:Y:S01]  /*5680*/  LEA R8, P5, R10, R41, 0x1 ;  /* 0x000000290a087211 */ /* 0x000fe200078a08ff */
[----:B------:R-:W-:Y:S02]  /*5690*/  IMAD R17, R53, 0x2, R12 ;  /* 0x0000000235117824 */ /* 0x000fe400078e020c */
[C---:B------:R-:W-:Y:S02]  /*56a0*/  FFMA.FTZ R6, R5.reuse, R6, 0.48089820146560668945 ;  /* 0x3ef6384a05067423 */ /* 0x040fe40000010006 */
[----:B0-----:R-:W-:Y:S02]  /*56b0*/  IMAD.IADD R13, R54, 0x1, -R11 ;  /* 0x00000001360d7824 */ /* 0x001fe400078e0a0b */
[----:B------:R-:W-:Y:S02]  /*56c0*/  FFMA.FTZ R6, R5, R6, -0.72134751081466674805 ;  /* 0xbf38aa3b05067423 */ /* 0x000fe40000010006 */
[----:B------:R-:W-:-:S02]  /*56d0*/  IMAD R18, R53, 0x2, R17 ;  /* 0x0000000235127824 */ /* 0x000fc400078e0211 */
[----:B------:R-:W-:Y:S02]  /*56e0*/  FMUL R6, R5, R6 ;  /* 0x0000000605067220 */ /* 0x000fe40000400000 */
[----:B------:R-:W-:Y:S02]  /*56f0*/  FADD R38, R13, -1 ;  /* 0xbf8000000d267421 */ /* 0x000fe40000000000 */
[----:B------:R-:W-:Y:S02]  /*5700*/  FMUL R6, R5, R6 ;  /* 0x0000000605067220 */ /* 0x000fe40000400000 */
[----:B------:R-:W-:Y:S02]  /*5710*/  IMAD R22, R53, 0x2, R18 ;  /* 0x0000000235167824 */ /* 0x000fe400078e0212 */
[----:B------:R-:W-:Y:S01]  /*5720*/  FFMA.FTZ R39, R5, 1.4426950216293334961, R6 ;  /* 0x3fb8aa3b05277823 */ /* 0x000fe20000010006 */
[----:B------:R-:W-:Y:S01]  /*5730*/  LEA R6, P4, R9, R41, 0x1 ;  /* 0x0000002909067211 */ /* 0x000fe200078808ff */
[----:B------:R-:W0:Y:S01]  /*5740*/  LDS.64 R44, [R30] ;  /* 0x000000001e2c7984 */ /* 0x000e220000000a00 */
[C---:B------:R-:W-:Y:S01]  /*5750*/  FFMA.FTZ R19, R38.reuse, R29, -0.16845393180847167969 ;  /* 0xbe2c7f3026137423 */ /* 0x040fe2000001001d */
[-C--:B------:R-:W-:Y:S01]  /*5760*/  LEA.HI.X.SX32 R5, R7, R43.reuse, 0x1, P3 ;  /* 0x0000002b07057211 */ /* 0x080fe200018f0eff */
[----:B------:R-:W-:Y:S01]  /*5770*/  IMAD R24, R53, 0x2, R22 ;  /* 0x0000000235187824 */ /* 0x000fe200078e0216 */
[----:B------:R1:W2:Y:S01]  /*5780*/  LDS.64 R46, [R33] ;  /* 0x00000000212e7984 */ /* 0x0002a20000000a00 */
[----:B------:R-:W-:Y:S01]  /*5790*/  LEA.HI.X.SX32 R7, R9, R43, 0x1, P4 ;  /* 0x0000002b09077211 */ /* 0x000fe200020f0eff */
[----:B------:R-:W-:Y:S01]  /*57a0*/  FFMA.FTZ R21, R38, R19, 0.1716887056827545166 ;  /* 0x3e2fcf2a26157423 */ /* 0x000fe20000010013 */
[----:B------:R-:W-:Y:S01]  /*57b0*/  LEA.HI.X.SX32 R9, R10, R43, 0x1, P5 ;  /* 0x0000002b0a097211 */ /* 0x000fe200028f0eff */
[----:B------:R-:W3:Y:S01]  /*57c0*/  LDS.64 R48, [R34] ;  /* 0x0000000022307984 */ /* 0x000ee20000000a00 */
[-C--:B------:R-:W-:Y:S01]  /*57d0*/  LEA R10, P3, R12, R41.reuse, 0x1 ;  /* 0x000000290c0a7211 */ /* 0x080fe200078608ff */
[----:B------:R-:W-:Y:S01]  /*57e0*/  IMAD R26, R53, 0x2, R24 ;  /* 0x00000002351a7824 */ /* 0x000fe200078e0218 */
[----:B------:R-:W-:Y:S01]  /*57f0*/  LEA R16, P4, R18, R41, 0x1 ;  /* 0x0000002912107211 */ /* 0x000fe200078808ff */
[----:B------:R-:W4:Y:S01]  /*5800*/  LDS.64 R50, [R36] ;  /* 0x0000000024327984 */ /* 0x000f220000000a00 */
[----:B------:R-:W-:Y:S01]  /*5810*/  LEA.HI.X.SX32 R11, R12, R43, 0x1, P3 ;  /* 0x0000002b0c0b7211 */ /* 0x000fe200018f0eff */
[----:B------:R-:W-:Y:S01]  /*5820*/  FFMA.FTZ R23, R38, R21, -0.17900948226451873779 ;  /* 0xbe374e4326177423 */ /* 0x000fe20000010015 */
[----:B------:R-:W-:Y:S01]  /*5830*/  LEA R12, P3, R17, R41, 0x1 ;  /* 0x00000029110c7211 */ /* 0x000fe200078608ff */
[----:B------:R-:W-:-:S02]  /*5840*/  IMAD R27, R53, 0x2, R26 ;  /* 0x00000002351b7824 */ /* 0x000fc400078e021a */
[----:B------:R-:W-:Y:S01]  /*5850*/  FFMA.FTZ R25, R38, R23, 0.20512372255325317383 ;  /* 0x3e520bf426197423 */ /* 0x000fe20000010017 */
[-C--:B------:R-:W-:Y:S01]  /*5860*/  LEA.HI.X.SX32 R13, R17, R43.reuse, 0x1, P3 ;  /* 0x0000002b110d7211 */ /* 0x080fe200018f0eff */
[C---:B------:R-:W-:Y:S01]  /*5870*/  IMAD R28, R53.reuse, 0x2, R27 ;  /* 0x00000002351c7824 */ /* 0x040fe200078e021b */
[----:B------:R-:W-:Y:S01]  /*5880*/  LEA.HI.X.SX32 R17, R18, R43, 0x1, P4 ;  /* 0x0000002b12117211 */ /* 0x000fe200020f0eff */
[----:B------:R-:W-:Y:S01]  /*5890*/  FFMA.FTZ R25, R38, R25, -0.24046532809734344482 ;  /* 0xbe763c8b26197423 */ /* 0x000fe20000010019 */
[-C--:B------:R-:W-:Y:S01]  /*58a0*/  LEA R18, P3, R22, R41.reuse, 0x1 ;  /* 0x0000002916127211 */ /* 0x080fe200078608ff */
[C---:B------:R-:W-:Y:S01]  /*58b0*/  IMAD R31, R53.reuse, 0x2, R28 ;  /* 0x00000002351f7824 */ /* 0x040fe200078e021c */
[----:B------:R-:W-:Y:S01]  /*58c0*/  LEA R20, P4, R24, R41, 0x1 ;  /* 0x0000002918147211 */ /* 0x000fe200078808ff */
[----:B------:R-:W-:Y:S01]  /*58d0*/  FFMA.FTZ R25, R38, R25, 0.28857114911079406738 ;  /* 0x3e93bf9926197423 */ /* 0x000fe20000010019 */
[----:B------:R-:W-:Y:S01]  /*58e0*/  LEA.HI.X.SX32 R19, R22, R43, 0x1, P3 ;  /* 0x0000002b16137211 */ /* 0x000fe200018f0eff */
[C---:B------:R-:W-:Y:S01]  /*58f0*/  IMAD R32, R53.reuse, 0x2, R31 ;  /* 0x0000000235207824 */ /* 0x040fe200078e021f */
[----:B------:R-:W-:Y:S01]  /*5900*/  LEA R22, P3, R26, R41, 0x1 ;  /* 0x000000291a167211 */ /* 0x000fe200078608ff */
[----:B------:R-:W-:Y:S01]  /*5910*/  FFMA.FTZ R29, R38, R25, -0.36067417263984680176 ;  /* 0xbeb8aa49261d7423 */ /* 0x000fe20000010019 */
[-C--:B------:R-:W-:Y:S01]  /*5920*/  LEA.HI.X.SX32 R21, R24, R43.reuse, 0x1, P4 ;  /* 0x0000002b18157211 */ /* 0x080fe200020f0eff */
[----:B------:R-:W-:Y:S01]  /*5930*/  IMAD R35, R53, 0x2, R32 ;  /* 0x0000000235237824 */ /* 0x000fe200078e0220 */
[----:B------:R-:W-:Y:S01]  /*5940*/  LEA.HI.X.SX32 R23, R26, R43, 0x1, P3 ;  /* 0x0000002b1a177211 */ /* 0x000fe200018f0eff */
[----:B------:R-:W-:Y:S01]  /*5950*/  FFMA.FTZ R29, R38, R29, 0.48089820146560668945 ;  /* 0x3ef6384a261d7423 */ /* 0x000fe2000001001d */
[-C--:B------:R-:W-:Y:S01]  /*5960*/  LEA R24, P3, R27, R41.reuse, 0x1 ;  /* 0x000000291b187211 */ /* 0x080fe200078608ff */
[----:B------:R-:W-:Y:S01]  /*5970*/  IMAD R37, R53, 0x2, R35 ;  /* 0x0000000235257824 */ /* 0x000fe200078e0223 */
[----:B------:R-:W-:Y:S01]  /*5980*/  LEA R26, P4, R28, R41, 0x1 ;  /* 0x000000291c1a7211 */ /* 0x000fe200078808ff */
[----:B-1----:R-:W-:Y:S01]  /*5990*/  FFMA.FTZ R33, R38, R29, -0.72134751081466674805 ;  /* 0xbf38aa3b26217423 */ /* 0x002fe2000001001d */
[-C--:B------:R-:W-:Y:S01]  /*59a0*/  LEA.HI.X.SX32 R25, R27, R43.reuse, 0x1, P3 ;  /* 0x0000002b1b197211 */ /* 0x080fe200018f0eff */
[----:B0-----:R0:W-:Y:S01]  /*59b0*/  STG.E.U16 [R4.64], R44 ;  /* 0x0000002c04007986 */ /* 0x0011e2000c101506 */
[----:B------:R-:W-:Y:S01]  /*59c0*/  LEA.HI.X.SX32 R27, R28, R43, 0x1, P4 ;  /* 0x0000002b1c1b7211 */ /* 0x000fe200020f0eff */
[----:B------:R-:W-:Y:S01]  /*59d0*/  IMAD R40, R53, 0x2, R37 ;  /* 0x0000000235287824 */ /* 0x000fe200078e0225 */
[CC--:B------:R-:W-:Y:S01]  /*59e0*/  LEA R28, P3, R31.reuse, R41.reuse, 0x1 ;  /* 0x000000291f1c7211 */ /* 0x0c0fe200078608ff */
[----:B--2---:R1:W-:Y:S01]  /*59f0*/  STG.E.U16 [R6.64], R46 ;  /* 0x0000002e06007986 */ /* 0x0043e2000c101506 */
[----:B------:R-:W-:Y:S01]  /*5a00*/  LEA R30, P4, R32, R41, 0x1 ;  /* 0x00000029201e7211 */ /* 0x000fe200078808ff */
[----:B------:R-:W-:Y:S01]  /*5a10*/  FMUL R33, R38, R33 ;  /* 0x0000002126217220 */ /* 0x000fe20000400000 */
[-C--:B------:R-:W-:Y:S01]  /*5a20*/  LEA.HI.X.SX32 R29, R31, R43.reuse, 0x1, P3 ;  /* 0x0000002b1f1d7211 */ /* 0x080fe200018f0eff */
[----:B---3--:R2:W-:Y:S01]  /*5a30*/  STG.E.U16 [R8.64], R48 ;  /* 0x0000003008007986 */ /* 0x0085e2000c101506 */
[----:B------:R-:W-:Y:S01]  /*5a40*/  LEA.HI.X.SX32 R31, R32, R43, 0x1, P4 ;  /* 0x0000002b201f7211 */ /* 0x000fe200020f0eff */
[----:B------:R-:W-:Y:S01]  /*5a50*/  FADD R0, R0, R39 ;  /* 0x0000002700007221 */ /* 0x000fe20000000000 */
[-C--:B------:R-:W-:Y:S01]  /*5a60*/  LEA R32, P3, R35, R41.reuse, 0x1 ;  /* 0x0000002923207211 */ /* 0x080fe200078608ff */
[----:B----4-:R3:W-:Y:S01]  /*5a70*/  STG.E.U16 [R10.64], R50 ;  /* 0x000000320a007986 */ /* 0x0107e2000c101506 */
[----:B0-----:R-:W-:Y:S01]  /*5a80*/  PRMT R5, R44, 0x7632, R5 ;  /* 0x000076322c057816 */ /* 0x001fe20000000005 */
[----:B------:R-:W-:Y:S01]  /*5a90*/  @P1 IMAD.MOV.U32 R39, RZ, RZ, 0x7f800000 ;  /* 0x7f800000ff271424 */ /* 0x000fe200078e00ff */
[----:B------:R-:W-:-:S02]  /*5aa0*/  LEA R34, P4, R37, R41, 0x1 ;  /* 0x0000002925227211 */ /* 0x000fc400078808ff */
[----:B-1----:R-:W-:Y:S01]  /*5ab0*/  PRMT R7, R46, 0x7632, R7 ;  /* 0x000076322e077816 */ /* 0x002fe20000000007 */
[----:B------:R-:W-:Y:S01]  /*5ac0*/  STG.E.U16 [R12.64], R5 ;  /* 0x000000050c007986 */ /* 0x000fe2000c101506 */
[----:B------:R-:W-:Y:S01]  /*5ad0*/  LEA R36, P5, R40, R41, 0x1 ;  /* 0x0000002928247211 */ /* 0x000fe200078a08ff */
[----:B------:R-:W-:Y:S01]  /*5ae0*/  FMUL R41, R38, R33 ;  /* 0x0000002126297220 */ /* 0x000fe20000400000 */
[----:B--2---:R-:W-:Y:S01]  /*5af0*/  PRMT R9, R48, 0x7632, R9 ;  /* 0x0000763230097816 */ /* 0x004fe20000000009 */
[----:B------:R0:W-:Y:S01]  /*5b00*/  STG.E.U16 [R16.64], R7 ;  /* 0x0000000710007986 */ /* 0x0001e2000c101506 */
[----:B------:R-:W-:Y:S01]  /*5b10*/  PRMT R6, R45, 0x7632, R6 ;  /* 0x000076322d067816 */ /* 0x000fe20000000006 */
[----:B------:R-:W-:Y:S01]  /*5b20*/  FFMA.FTZ R41, R38, 1.4426950216293334961, R41 ;  /* 0x3fb8aa3b26297823 */ /* 0x000fe20000010029 */
[----:B---3--:R-:W-:Y:S01]  /*5b30*/  PRMT R11, R50, 0x7632, R11 ;  /* 0x00007632320b7816 */ /* 0x008fe2000000000b */
[----:B------:R1:W-:Y:S01]  /*5b40*/  STG.E.U16 [R18.64], R9 ;  /* 0x0000000912007986 */ /* 0x0003e2000c101506 */
[-C--:B------:R-:W-:Y:S01]  /*5b50*/  LEA.HI.X.SX32 R33, R35, R43.reuse, 0x1, P3 ;  /* 0x0000002b23217211 */ /* 0x080fe200018f0eff */
[----:B------:R-:W-:Y:S01]  /*5b60*/  @P2 IMAD.MOV.U32 R38, RZ, RZ, 0x7f800000 ;  /* 0x7f800000ff262424 */ /* 0x000fe200078e00ff */
[----:B------:R-:W-:Y:S01]  /*5b70*/  PRMT R8, R47, 0x7632, R8 ;  /* 0x000076322f087816 */ /* 0x000fe20000000008 */
[----:B------:R1:W-:Y:S01]  /*5b80*/  STG.E.U16 [R20.64], R11 ;  /* 0x0000000b14007986 */ /* 0x0003e2000c101506 */
[-C--:B------:R-:W-:Y:S01]  /*5b90*/  LEA.HI.X.SX32 R35, R37, R43.reuse, 0x1, P4 ;  /* 0x0000002b25237211 */ /* 0x080fe200020f0eff */
[----:B------:R-:W-:Y:S01]  /*5ba0*/  FADD R14, R14, R41 ;  /* 0x000000290e0e7221 */ /* 0x000fe20000000000 */
[----:B------:R-:W-:Y:S01]  /*5bb0*/  LEA.HI.X.SX32 R37, R40, R43, 0x1, P5 ;  /* 0x0000002b28257211 */ /* 0x000fe200028f0eff */
[----:B------:R1:W-:Y:S01]  /*5bc0*/  STG.E.U16 [R22.64], R45 ;  /* 0x0000002d16007986 */ /* 0x0003e2000c101506 */
[----:B0-----:R-:W-:Y:S01]  /*5bd0*/  PRMT R17, R49, 0x7632, R17 ;  /* 0x0000763231117816 */ /* 0x001fe20000000011 */
[----:B------:R-:W-:Y:S01]  /*5be0*/  @P2 FFMA.FTZ R0, R52, R38, +INF ;  /* 0x7f80000034002423 */ /* 0x000fe20000010026 */
[----:B------:R-:W-:Y:S01]  /*5bf0*/  PRMT R10, R51, 0x7632, R10 ;  /* 0x00007632330a7816 */ /* 0x000fe2000000000a */
[----:B------:R1:W-:Y:S01]  /*5c00*/  STG.E.U16 [R24.64], R47 ;  /* 0x0000002f18007986 */ /* 0x0003e2000c101506 */
[----:B------:R-:W-:Y:S01]  /*5c10*/  @P1 FFMA.FTZ R14, R54, R39, +INF ;  /* 0x7f800000360e1423 */ /* 0x000fe20000010027 */
[----:B------:R-:W-:-:S02]  /*5c20*/  FSETP.NEU.AND P3, PT, R52, RZ, PT ;  /* 0x000000ff3400720b */ /* 0x000fc40003f6d000 */
[----:B------:R1:W-:Y:S01]  /*5c30*/  STG.E.U16 [R26.64], R49 ;  /* 0x000000311a007986 */ /* 0x0003e2000c101506 */
[----:B------:R-:W-:Y:S02]  /*5c40*/  FSETP.NEU.AND P2, PT, R54, RZ, PT ;  /* 0x000000ff3600720b */ /* 0x000fe40003f4d000 */
[----:B------:R-:W-:Y:S01]  /*5c50*/  FSEL R0, R0, -INF , P3 ;  /* 0xff80000000007808 */ /* 0x000fe20001800000 */
[----:B------:R1:W-:Y:S01]  /*5c60*/  STG.E.U16 [R28.64], R51 ;  /* 0x000000331c007986 */ /* 0x0003e2000c101506 */
[----:B------:R-:W-:-:S03]  /*5c70*/  FSEL R5, R14, -INF , P2 ;  /* 0xff8000000e057808 */ /* 0x000fc60001000000 */
[----:B------:R1:W-:Y:S01]  /*5c80*/  STG.E.U16 [R30.64], R6 ;  /* 0x000000061e007986 */ /* 0x0003e2000c101506 */
[----:B------:R-:W-:Y:S02]  /*5c90*/  FFMA R4, R0, 0.69314718246459960938, R59 ;  /* 0x3f31721800047823 */ /* 0x000fe4000000003b */
[----:B------:R-:W-:Y:S01]  /*5ca0*/  FFMA R5, R5, 0.69314718246459960938, R56 ;  /* 0x3f31721805057823 */ /* 0x000fe20000000038 */
[----:B------:R1:W-:Y:S04]  /*5cb0*/  STG.E.U16 [R32.64], R8 ;  /* 0x0000000820007986 */ /* 0x0003e8000c101506 */
[----:B------:R1:W-:Y:S04]  /*5cc0*/  STG.E.U16 [R34.64], R17 ;  /* 0x0000001122007986 */ /* 0x0003e8000c101506 */
[----:B------:R1:W-:Y:S04]  /*5cd0*/  STG.E.U16 [R36.64], R10 ;  /* 0x0000000a24007986 */ /* 0x0003e8000c101506 */
[----:B------:R-:W-:Y:S06]  /*5ce0*/  BAR.SYNC.DEFER_BLOCKING 0x0 ;  /* 0x0000000000007b1d */ /* 0x000fec0000010000 */
[----:B------:R1:W-:Y:S04]  /*5cf0*/  STS.64 [R15], R4 ;  /* 0x000000040f007388 */ /* 0x0003e80000000a00 */
[----:B------:R-:W-:Y:S06]  /*5d00*/  BAR.SYNC.DEFER_BLOCKING 0x0 ;  /* 0x0000000000007b1d */ /* 0x000fec0000010000 */
[----:B------:R-:W-:Y:S05]  /*5d10*/  @P0 EXIT ;  /* 0x000000000000094d */ /* 0x000fea0003800000 */
[----:B-1----:R-:W0:Y:S01]  /*5d20*/  LDS R7, [R42] ;  /* 0x000000002a077984 */ /* 0x002e220000000800 */
[----:B------:R-:W-:-:S02]  /*5d30*/  IMAD R2, R2, c[0x0][0x1cc], RZ ;  /* 0x0000730002027a24 */ /* 0x000fc400078e02ff */
[C---:B------:R-:W-:Y:S02]  /*5d40*/  IMAD.SHL.U32 R5, R3.reuse, 0x4, RZ ;  /* 0x0000000403057824 */ /* 0x040fe400078e00ff */
[----:B------:R-:W-:Y:S02]  /*5d50*/  IMAD.SHL.U32 R0, R2, 0x4, RZ ;  /* 0x0000000402007824 */ /* 0x000fe400078e00ff */
[----:B------:R-:W-:-:S04]  /*5d60*/  IMAD.HI R4, R3, 0x4, RZ ;  /* 0x0000000403047827 */ /* 0x000fc800078e02ff */
[----:B------:R-:W-:Y:S01]  /*5d70*/  IMAD.HI R3, R2, 0x4, RZ ;  /* 0x0000000402037827 */ /* 0x000fe200078e02ff */
[----:B------:R-:W-:-:S04]  /*5d80*/  IADD3 R2, P0, P1, R5, c[0x0][0x180], R0 ;  /* 0x0000600005027a10 */ /* 0x000fc8000791e000 */
[----:B------:R-:W-:-:S05]  /*5d90*/  IADD3.X R3, R4, c[0x0][0x184], R3, P0, P1 ;  /* 0x0000610004037a10 */ /* 0x000fca00007e2403 */
[----:B0-----:R-:W-:Y:S01]  /*5da0*/  STG.E [R2.64], R7 ;  /* 0x0000000702007986 */ /* 0x001fe2000c101906 */
[----:B------:R-:W-:Y:S05]  /*5db0*/  EXIT ;  /* 0x000000000000794d */ /* 0x000fea0003800000 */
.L_x_2:
[----:B------:R-:W-:-:S00]  /*5dc0*/  BRA `(.L_x_2) ;  /* 0xfffffff000007947 */ /* 0x000fc0000383ffff */
[----:B------:R-:W-:-:S00]  /*5dd0*/  NOP ;  /* 0x0000000000007918 */ /* 0x000fc00000000000 */
        /* <DEDUP_REMOVED lines=10> */
.L_x_3:


//--------------------- .nv.global.init           --------------------------
	.section	.nv.global.init,"aw",@progbits
.nv.global.init:
	.type		_$_str,@object
	.size		_$_str,(.L_0 - _$_str)
_$_str:
        /*0000*/ 	.byte	0x5f, 0x5f, 0x43, 0x55, 0x44, 0x41, 0x5f, 0x46, 0x54, 0x5a, 0x00
.L_0:


//--------------------- .nv.shared.attn_fwd       --------------------------
	.section	.nv.shared.attn_fwd,"aw",@nobits
	.sectionflags	@""
	.align	16
